	.target	sm_80

	.elftype	@"ET_EXEC"


//--------------------- .note.nv.tkinfo           --------------------------
	.section	.note.nv.tkinfo,"",@"SHT_NOTE"
	.sectionflags	@"SHF_NOTE_NV_TKINFO"
	.tkinfo
        /*0018*/ 	.word	0x00000002
        /*0030*/ 	.string	""
        /*0030*/ 	.string	"ptxas"
        /*0030*/ 	.string	"Cuda compilation tools, release 13.0, V13.0.88"
        /*0030*/ 	.string	"Build cuda_13.0.r13.0/compiler.36424714_0"
        /*0030*/ 	.string	"-v  -suppress-debug-info  -lineinfo  -arch sm_80 "



//--------------------- .note.nv.cuinfo           --------------------------
	.section	.note.nv.cuinfo,"",@"SHT_NOTE"
	.sectionflags	@"SHF_NOTE_NV_CUINFO"
        /*0018*/ 	.short	0x0002
        /*001a*/ 	.short	0x0050
        /*001c*/ 	.short	0x0082
	.zero		2


//--------------------- .nv.info                  --------------------------
	.section	.nv.info,"",@"SHT_CUDA_INFO"
	.align	4


	//----- nvinfo : EIATTR_REGCOUNT
	.align		4
        /*0000*/ 	.byte	0x04, 0x2f
        /*0002*/ 	.short	(.L_1 - .L_0)
	.align		4
.L_0:
        /*0004*/ 	.word	index@(matmul_kernel)
        /*0008*/ 	.word	0x000000a4


	//----- nvinfo : EIATTR_FRAME_SIZE
	.align		4
.L_1:
        /*000c*/ 	.byte	0x04, 0x11
        /*000e*/ 	.short	(.L_3 - .L_2)
	.align		4
.L_2:
        /*0010*/ 	.word	index@(matmul_kernel)
        /*0014*/ 	.word	0x00000000


	//----- nvinfo : EIATTR_MIN_STACK_SIZE
	.align		4
.L_3:
        /*0018*/ 	.byte	0x04, 0x12
        /*001a*/ 	.short	(.L_5 - .L_4)
	.align		4
.L_4:
        /*001c*/ 	.word	index@(matmul_kernel)
        /*0020*/ 	.word	0x00000000
.L_5:


//--------------------- .nv.info.matmul_kernel    --------------------------
	.section	.nv.info.matmul_kernel,"",@"SHT_CUDA_INFO"
	.sectionflags	@""
	.align	4


	//----- nvinfo : EIATTR_CUDA_API_VERSION
	.align		4
        /*0000*/ 	.byte	0x04, 0x37
        /*0002*/ 	.short	(.L_7 - .L_6)
.L_6:
        /*0004*/ 	.word	0x00000082


	//----- nvinfo : EIATTR_SW2861232_WAR
	.align		4
.L_7:
        /*0008*/ 	.byte	0x01, 0x35
	.zero		2


	//----- nvinfo : EIATTR_PARAM_CBANK
	.align		4
        /*000c*/ 	.byte	0x04, 0x0a
        /*000e*/ 	.short	(.L_9 - .L_8)
	.align		4
.L_8:
        /*0010*/ 	.word	index@(.nv.constant0.matmul_kernel)
        /*0014*/ 	.short	0x0160
        /*0016*/ 	.short	0x0050


	//----- nvinfo : EIATTR_CBANK_PARAM_SIZE
	.align		4
.L_9:
        /*0018*/ 	.byte	0x03, 0x19
        /*001a*/ 	.short	0x0050


	//----- nvinfo : EIATTR_KPARAM_INFO
	.align		4
        /*001c*/ 	.byte	0x04, 0x17
        /*001e*/ 	.short	(.L_11 - .L_10)
.L_10:
        /*0020*/ 	.word	0x00000000
        /*0024*/ 	.short	0x000d
        /*0026*/ 	.short	0x0048
        /*0028*/ 	.byte	0x00, 0xf4, 0x21, 0x00


	//----- nvinfo : EIATTR_KPARAM_INFO
	.align		4
.L_11:
        /*002c*/ 	.byte	0x04, 0x17
        /*002e*/ 	.short	(.L_13 - .L_12)
.L_12:
        /*0030*/ 	.word	0x00000000
        /*0034*/ 	.short	0x000c
        /*0036*/ 	.short	0x0040
        /*0038*/ 	.byte	0x00, 0xf4, 0x21, 0x00


	//----- nvinfo : EIATTR_KPARAM_INFO
	.align		4
.L_13:
        /*003c*/ 	.byte	0x04, 0x17
        /*003e*/ 	.short	(.L_15 - .L_14)
.L_14:
        /*0040*/ 	.word	0x00000000
        /*0044*/ 	.short	0x000b
        /*0046*/ 	.short	0x0038
        /*0048*/ 	.byte	0x00, 0xf0, 0x11, 0x00


	//----- nvinfo : EIATTR_KPARAM_INFO
	.align		4
.L_15:
        /*004c*/ 	.byte	0x04, 0x17
        /*004e*/ 	.short	(.L_17 - .L_16)
.L_16:
        /*0050*/ 	.word	0x00000000
        /*0054*/ 	.short	0x000a
        /*0056*/ 	.short	0x0034
        /*0058*/ 	.byte	0x00, 0xf0, 0x11, 0x00


	//----- nvinfo : EIATTR_KPARAM_INFO
	.align		4
.L_17:
        /*005c*/ 	.byte	0x04, 0x17
        /*005e*/ 	.short	(.L_19 - .L_18)
.L_18:
        /*0060*/ 	.word	0x00000000
        /*0064*/ 	.short	0x0009
        /*0066*/ 	.short	0x0030
        /*0068*/ 	.byte	0x00, 0xf0, 0x11, 0x00


	//----- nvinfo : EIATTR_KPARAM_INFO
	.align		4
.L_19:
        /*006c*/ 	.byte	0x04, 0x17
        /*006e*/ 	.short	(.L_21 - .L_20)
.L_20:
        /*0070*/ 	.word	0x00000000
        /*0074*/ 	.short	0x0008
        /*0076*/ 	.short	0x002c
        /*0078*/ 	.byte	0x00, 0xf0, 0x11, 0x00


	//----- nvinfo : EIATTR_KPARAM_INFO
	.align		4
.L_21:
        /*007c*/ 	.byte	0x04, 0x17
        /*007e*/ 	.short	(.L_23 - .L_22)
.L_22:
        /*0080*/ 	.word	0x00000000
        /*0084*/ 	.short	0x0007
        /*0086*/ 	.short	0x0028
        /*0088*/ 	.byte	0x00, 0xf0, 0x11, 0x00


	//----- nvinfo : EIATTR_KPARAM_INFO
	.align		4
.L_23:
        /*008c*/ 	.byte	0x04, 0x17
        /*008e*/ 	.short	(.L_25 - .L_24)
.L_24:
        /*0090*/ 	.word	0x00000000
        /*0094*/ 	.short	0x0006
        /*0096*/ 	.short	0x0024
        /*0098*/ 	.byte	0x00, 0xf0, 0x11, 0x00


	//----- nvinfo : EIATTR_KPARAM_INFO
	.align		4
.L_25:
        /*009c*/ 	.byte	0x04, 0x17
        /*009e*/ 	.short	(.L_27 - .L_26)
.L_26:
        /*00a0*/ 	.word	0x00000000
        /*00a4*/ 	.short	0x0005
        /*00a6*/ 	.short	0x0020
        /*00a8*/ 	.byte	0x00, 0xf0, 0x11, 0x00


	//----- nvinfo : EIATTR_KPARAM_INFO
	.align		4
.L_27:
        /*00ac*/ 	.byte	0x04, 0x17
        /*00ae*/ 	.short	(.L_29 - .L_28)
.L_28:
        /*00b0*/ 	.word	0x00000000
        /*00b4*/ 	.short	0x0004
        /*00b6*/ 	.short	0x001c
        /*00b8*/ 	.byte	0x00, 0xf0, 0x11, 0x00


	//----- nvinfo : EIATTR_KPARAM_INFO
	.align		4
.L_29:
        /*00bc*/ 	.byte	0x04, 0x17
        /*00be*/ 	.short	(.L_31 - .L_30)
.L_30:
        /*00c0*/ 	.word	0x00000000
        /*00c4*/ 	.short	0x0003
        /*00c6*/ 	.short	0x0018
        /*00c8*/ 	.byte	0x00, 0xf0, 0x11, 0x00


	//----- nvinfo : EIATTR_KPARAM_INFO
	.align		4
.L_31:
        /*00cc*/ 	.byte	0x04, 0x17
        /*00ce*/ 	.short	(.L_33 - .L_32)
.L_32:
        /*00d0*/ 	.word	0x00000000
        /*00d4*/ 	.short	0x0002
        /*00d6*/ 	.short	0x0010
        /*00d8*/ 	.byte	0x00, 0xf4, 0x21, 0x00


	//----- nvinfo : EIATTR_KPARAM_INFO
	.align		4
.L_33:
        /*00dc*/ 	.byte	0x04, 0x17
        /*00de*/ 	.short	(.L_35 - .L_34)
.L_34:
        /*00e0*/ 	.word	0x00000000
        /*00e4*/ 	.short	0x0001
        /*00e6*/ 	.short	0x0008
        /*00e8*/ 	.byte	0x00, 0xf4, 0x21, 0x00


	//----- nvinfo : EIATTR_KPARAM_INFO
	.align		4
.L_35:
        /*00ec*/ 	.byte	0x04, 0x17
        /*00ee*/ 	.short	(.L_37 - .L_36)
.L_36:
        /*00f0*/ 	.word	0x00000000
        /*00f4*/ 	.short	0x0000
        /*00f6*/ 	.short	0x0000
        /*00f8*/ 	.byte	0x00, 0xf4, 0x21, 0x00


	//----- nvinfo : EIATTR_MAXREG_COUNT
	.align		4
.L_37:
        /*00fc*/ 	.byte	0x03, 0x1b
        /*00fe*/ 	.short	0x00ff


	//----- nvinfo : EIATTR_NUM_BARRIERS
	.align		4
        /*0100*/ 	.byte	0x02, 0x4c
        /*0102*/ 	.byte	0x01
	.zero		1


	//----- nvinfo : EIATTR_MERCURY_ISA_VERSION
	.align		4
        /*0104*/ 	.byte	0x03, 0x5f
        /*0106*/ 	.short	0x0000


	//----- nvinfo : EIATTR_EXIT_INSTR_OFFSETS
	.align		4
        /*0108*/ 	.byte	0x04, 0x1c
        /*010a*/ 	.short	(.L_39 - .L_38)


	//   ....[0]....
.L_38:
        /*010c*/ 	.word	0x00004610


	//   ....[1]....
        /*0110*/ 	.word	0x00004640


	//----- nvinfo : EIATTR_REQNTID
	.align		4
.L_39:
        /*0114*/ 	.byte	0x04, 0x10
        /*0116*/ 	.short	(.L_41 - .L_40)
.L_40:
        /*0118*/ 	.word	0x00000040
        /*011c*/ 	.word	0x00000001
        /*0120*/ 	.word	0x00000001
.L_41:


//--------------------- .nv.callgraph             --------------------------
	.section	.nv.callgraph,"",@"SHT_CUDA_CALLGRAPH"
	.align	4
	.sectionentsize	8
	.align		4
        /*0000*/ 	.word	0x00000000
	.align		4
        /*0004*/ 	.word	0xffffffff
	.align		4
        /*0008*/ 	.word	0x00000000
	.align		4
        /*000c*/ 	.word	0xfffffffe
	.align		4
        /*0010*/ 	.word	0x00000000
	.align		4
        /*0014*/ 	.word	0xfffffffd
	.align		4
        /*0018*/ 	.word	0x00000000
	.align		4
        /*001c*/ 	.word	0xfffffffc


//--------------------- .nv.rel.action            --------------------------
	.section	.nv.rel.action,"",@"SHT_CUDA_RELOCINFO"
	.align	8
	.sectionentsize	8
        /*0000*/ 	.byte	0x73, 0x00, 0x00, 0x00, 0x00, 0x00, 0x00, 0x00, 0x00, 0x00, 0x00, 0x11, 0x25, 0x00, 0x05, 0x36


//--------------------- .nv.constant0.matmul_kernel --------------------------
	.section	.nv.constant0.matmul_kernel,"a",@progbits
	.sectionflags	@""
	.align	4
.nv.constant0.matmul_kernel:
	.zero		432


//--------------------- .text.matmul_kernel       --------------------------
	.section	.text.matmul_kernel,"ax",@progbits
	.sectioninfo	@"SHI_REGISTERS=164"
	.align	128
        .global         matmul_kernel
        .type           matmul_kernel,@function
        .size           matmul_kernel,(.L_x_5 - matmul_kernel)
        .other          matmul_kernel,@"STO_CUDA_ENTRY STV_DEFAULT"
matmul_kernel:
.text.matmul_kernel:
[----:B------:R-:W-:Y:S02]  /*0000*/  IMAD.MOV.U32 R1, RZ, RZ, c[0x0][0x28] ;  /* 0x00000a00ff017624 */ /* 0x000fe400078e00ff */
[----:B------:R-:W-:Y:S01]  /*0010*/  IMAD.MOV.U32 R0, RZ, RZ, c[0x0][0x17c] ;  /* 0x00005f00ff007624 */ /* 0x000fe200078e00ff */
[----:B------:R-:W0:Y:S01]  /*0020*/  S2R R5, SR_CTAID.X ;  /* 0x0000000000057919 */ /* 0x000e220000002500 */
[----:B------:R-:W-:Y:S01]  /*0030*/  IMAD.MOV.U32 R14, RZ, RZ, c[0x0][0x180] ;  /* 0x00006000ff0e7624 */ /* 0x000fe200078e00ff */
[----:B------:R-:W-:Y:S02]  /*0040*/  ULDC UR4, c[0x0][0x180] ;  /* 0x0000600000047ab9 */ /* 0x000fe40000000800 */
[----:B------:R-:W-:Y:S01]  /*0050*/  IADD3 R0, R0, 0x3f, RZ ;  /* 0x0000003f00007810 */ /* 0x000fe20007ffe0ff */
[----:B------:R-:W-:Y:S01]  /*0060*/  ULDC.64 UR6, c[0x0][0x118] ;  /* 0x0000460000067ab9 */ /* 0x000fe20000000a00 */
[----:B------:R-:W-:Y:S02]  /*0070*/  IADD3 R14, R14, 0x1f, RZ ;  /* 0x0000001f0e0e7810 */ /* 0x000fe40007ffe0ff */
[----:B------:R-:W-:-:S04]  /*0080*/  SHF.R.S32.HI R3, RZ, 0x1f, R0 ;  /* 0x0000001fff037819 */ /* 0x000fc80000011400 */
[----:B------:R-:W-:-:S04]  /*0090*/  LEA.HI R3, R3, R0, RZ, 0x6 ;  /* 0x0000000003037211 */ /* 0x000fc800078f30ff */
[----:B------:R-:W-:-:S05]  /*00a0*/  SHF.R.S32.HI R3, RZ, 0x6, R3 ;  /* 0x00000006ff037819 */ /* 0x000fca0000011403 */
[----:B------:R-:W-:Y:S01]  /*00b0*/  IMAD.SHL.U32 R4, R3, 0x8, RZ ;  /* 0x0000000803047824 */ /* 0x000fe200078e00ff */
[----:B0-----:R-:W-:-:S04]  /*00c0*/  IABS R8, R5 ;  /* 0x0000000500087213 */ /* 0x001fc80000000000 */
[-C--:B------:R-:W-:Y:S02]  /*00d0*/  IABS R7, R4.reuse ;  /* 0x0000000400077213 */ /* 0x080fe40000000000 */
[----:B------:R-:W-:Y:S02]  /*00e0*/  IABS R10, R4 ;  /* 0x00000004000a7213 */ /* 0x000fe40000000000 */
[----:B------:R-:W0:Y:S08]  /*00f0*/  I2F.RP R0, R7 ;  /* 0x0000000700007306 */ /* 0x000e300000209400 */
[----:B0-----:R-:W0:Y:S02]  /*0100*/  MUFU.RCP R0, R0 ;  /* 0x0000000000007308 */ /* 0x001e240000001000 */
[----:B0-----:R-:W-:Y:S01]  /*0110*/  IADD3 R2, R0, 0xffffffe, RZ ;  /* 0x0ffffffe00027810 */ /* 0x001fe20007ffe0ff */
[----:B------:R-:W-:-:S05]  /*0120*/  IMAD.MOV R0, RZ, RZ, -R10 ;  /* 0x000000ffff007224 */ /* 0x000fca00078e0a0a */
[----:B------:R0:W1:Y:S02]  /*0130*/  F2I.FTZ.U32.TRUNC.NTZ R3, R2 ;  /* 0x0000000200037305 */ /* 0x000064000021f000 */
[----:B0-----:R-:W-:Y:S02]  /*0140*/  IMAD.MOV.U32 R2, RZ, RZ, RZ ;  /* 0x000000ffff027224 */ /* 0x001fe400078e00ff */
[----:B-1----:R-:W-:-:S04]  /*0150*/  IMAD.MOV R6, RZ, RZ, -R3 ;  /* 0x000000ffff067224 */ /* 0x002fc800078e0a03 */
[----:B------:R-:W-:Y:S02]  /*0160*/  IMAD R9, R6, R7, RZ ;  /* 0x0000000706097224 */ /* 0x000fe400078e02ff */
[----:B------:R-:W-:Y:S02]  /*0170*/  IMAD.MOV.U32 R6, RZ, RZ, R8 ;  /* 0x000000ffff067224 */ /* 0x000fe400078e0008 */
[----:B------:R-:W-:-:S06]  /*0180*/  IMAD.HI.U32 R3, R3, R9, R2 ;  /* 0x0000000903037227 */ /* 0x000fcc00078e0002 */
[----:B------:R-:W-:-:S04]  /*0190*/  IMAD.HI.U32 R3, R3, R6, RZ ;  /* 0x0000000603037227 */ /* 0x000fc800078e00ff */
[----:B------:R-:W-:-:S05]  /*01a0*/  IMAD R0, R3, R0, R6 ;  /* 0x0000000003007224 */ /* 0x000fca00078e0206 */
[----:B------:R-:W-:-:S13]  /*01b0*/  ISETP.GT.U32.AND P1, PT, R7, R0, PT ;  /* 0x000000000700720c */ /* 0x000fda0003f24070 */
[----:B------:R-:W-:Y:S01]  /*01c0*/  @!P1 IMAD.IADD R0, R0, 0x1, -R7 ;  /* 0x0000000100009824 */ /* 0x000fe200078e0a07 */
[----:B------:R-:W-:Y:S02]  /*01d0*/  @!P1 IADD3 R3, R3, 0x1, RZ ;  /* 0x0000000103039810 */ /* 0x000fe40007ffe0ff */
[----:B------:R-:W-:Y:S02]  /*01e0*/  ISETP.NE.AND P1, PT, R4, RZ, PT ;  /* 0x000000ff0400720c */ /* 0x000fe40003f25270 */
[----:B------:R-:W-:Y:S02]  /*01f0*/  ISETP.GE.U32.AND P0, PT, R0, R7, PT ;  /* 0x000000070000720c */ /* 0x000fe40003f06070 */
[----:B------:R-:W-:-:S04]  /*0200*/  LOP3.LUT R0, R5, R4, RZ, 0x3c, !PT ;  /* 0x0000000405007212 */ /* 0x000fc800078e3cff */
[----:B------:R-:W-:Y:S01]  /*0210*/  ISETP.GE.AND P2, PT, R0, RZ, PT ;  /* 0x000000ff0000720c */ /* 0x000fe20003f46270 */
[----:B------:R-:W-:-:S05]  /*0220*/  IMAD.MOV.U32 R0, RZ, RZ, c[0x0][0x178] ;  /* 0x00005e00ff007624 */ /* 0x000fca00078e00ff */
[----:B------:R-:W-:Y:S02]  /*0230*/  IADD3 R0, R0, 0xf, RZ ;  /* 0x0000000f00007810 */ /* 0x000fe40007ffe0ff */
[----:B------:R-:W-:-:S05]  /*0240*/  @P0 IADD3 R3, R3, 0x1, RZ ;  /* 0x0000000103030810 */ /* 0x000fca0007ffe0ff */
[----:B------:R-:W-:Y:S01]  /*0250*/  IMAD.MOV.U32 R2, RZ, RZ, R3 ;  /* 0x000000ffff027224 */ /* 0x000fe200078e0003 */
[----:B------:R-:W-:-:S03]  /*0260*/  SHF.R.S32.HI R3, RZ, 0x1f, R0 ;  /* 0x0000001fff037819 */ /* 0x000fc60000011400 */
[----:B------:R-:W-:Y:S01]  /*0270*/  @!P2 IMAD.MOV R2, RZ, RZ, -R2 ;  /* 0x000000ffff02a224 */ /* 0x000fe200078e0a02 */
[----:B------:R-:W-:Y:S02]  /*0280*/  @!P1 LOP3.LUT R2, RZ, R4, RZ, 0x33, !PT ;  /* 0x00000004ff029212 */ /* 0x000fe400078e33ff */
[----:B------:R-:W-:-:S03]  /*0290*/  LEA.HI R3, R3, R0, RZ, 0x4 ;  /* 0x0000000003037211 */ /* 0x000fc600078f20ff */
[----:B------:R-:W-:Y:S02]  /*02a0*/  IMAD.SHL.U32 R6, R2, 0x8, RZ ;  /* 0x0000000802067824 */ /* 0x000fe400078e00ff */
[----:B------:R-:W-:-:S03]  /*02b0*/  IMAD.MOV R2, RZ, RZ, -R2 ;  /* 0x000000ffff027224 */ /* 0x000fc600078e0a02 */
[----:B------:R-:W-:Y:S01]  /*02c0*/  LEA.HI.SX32 R3, R3, -R6, 0x1c ;  /* 0x8000000603037211 */ /* 0x000fe200078fe2ff */
[----:B------:R-:W-:-:S03]  /*02d0*/  IMAD R4, R4, R2, R5 ;  /* 0x0000000204047224 */ /* 0x000fc600078e0205 */
[----:B------:R-:W-:Y:S02]  /*02e0*/  IMNMX R11, R3, 0x8, PT ;  /* 0x00000008030b7817 */ /* 0x000fe40003800200 */
[----:B------:R-:W-:Y:S02]  /*02f0*/  IABS R9, R4 ;  /* 0x0000000400097213 */ /* 0x000fe40000000000 */
[----:B------:R-:W-:-:S04]  /*0300*/  IABS R7, R11 ;  /* 0x0000000b00077213 */ /* 0x000fc80000000000 */
[----:B------:R-:W0:Y:S08]  /*0310*/  I2F.RP R0, R7 ;  /* 0x0000000700007306 */ /* 0x000e300000209400 */
[----:B0-----:R-:W0:Y:S02]  /*0320*/  MUFU.RCP R0, R0 ;  /* 0x0000000000007308 */ /* 0x001e240000001000 */
[----:B0-----:R-:W-:-:S06]  /*0330*/  IADD3 R3, R0, 0xffffffe, RZ ;  /* 0x0ffffffe00037810 */ /* 0x001fcc0007ffe0ff */
[----:B------:R-:W0:Y:S02]  /*0340*/  F2I.FTZ.U32.TRUNC.NTZ R3, R3 ;  /* 0x0000000300037305 */ /* 0x000e24000021f000 */
[----:B0-----:R-:W-:-:S04]  /*0350*/  IMAD.MOV R8, RZ, RZ, -R3 ;  /* 0x000000ffff087224 */ /* 0x001fc800078e0a03 */
[----:B------:R-:W-:Y:S01]  /*0360*/  IMAD.MOV.U32 R2, RZ, RZ, R8 ;  /* 0x000000ffff027224 */ /* 0x000fe200078e0008 */
[----:B------:R-:W-:-:S03]  /*0370*/  IABS R8, R11 ;  /* 0x0000000b00087213 */ /* 0x000fc60000000000 */
[----:B------:R-:W-:Y:S02]  /*0380*/  IMAD R5, R2, R7, RZ ;  /* 0x0000000702057224 */ /* 0x000fe400078e02ff */
[----:B------:R-:W-:Y:S02]  /*0390*/  IMAD.MOV.U32 R2, RZ, RZ, RZ ;  /* 0x000000ffff027224 */ /* 0x000fe400078e00ff */
[----:B------:R-:W-:Y:S02]  /*03a0*/  IMAD.MOV R0, RZ, RZ, -R8 ;  /* 0x000000ffff007224 */ /* 0x000fe400078e0a08 */
        /* <DEDUP_REMOVED lines=9> */
[----:B------:R-:W-:Y:S02]  /*0440*/  ISETP.GE.AND P2, PT, R0, RZ, PT ;  /* 0x000000ff0000720c */ /* 0x000fe40003f46270 */
[----:B------:R-:W0:Y:S05]  /*0450*/  S2R R0, SR_TID.X ;  /* 0x0000000000007919 */ /* 0x000e2a0000002100 */
[----:B------:R-:W-:Y:S02]  /*0460*/  @P0 IADD3 R2, R2, 0x1, RZ ;  /* 0x0000000102020810 */ /* 0x000fe40007ffe0ff */
[----:B------:R-:W-:-:S03]  /*0470*/  ISETP.GT.AND P0, PT, R14, 0x1f, PT ;  /* 0x0000001f0e00780c */ /* 0x000fc60003f04270 */
[----:B------:R-:W-:-:S04]  /*0480*/  IMAD.MOV.U32 R12, RZ, RZ, R2 ;  /* 0x000000ffff0c7224 */ /* 0x000fc800078e0002 */
[----:B------:R-:W-:Y:S01]  /*0490*/  @!P2 IMAD.MOV R12, RZ, RZ, -R12 ;  /* 0x000000ffff0ca224 */ /* 0x000fe200078e0a0c */
[----:B------:R-:W-:-:S05]  /*04a0*/  @!P1 LOP3.LUT R12, RZ, R11, RZ, 0x33, !PT ;  /* 0x0000000bff0c9212 */ /* 0x000fca00078e33ff */
[----:B------:R-:W-:Y:S02]  /*04b0*/  IMAD.MOV R2, RZ, RZ, -R12 ;  /* 0x000000ffff027224 */ /* 0x000fe400078e0a0c */
[----:B------:R-:W-:Y:S02]  /*04c0*/  IMAD.SHL.U32 R12, R12, 0x40, RZ ;  /* 0x000000400c0c7824 */ /* 0x000fe400078e00ff */
[----:B------:R-:W-:Y:S01]  /*04d0*/  IMAD R2, R11, R2, R4 ;  /* 0x000000020b027224 */ /* 0x000fe200078e0204 */
[----:B0-----:R-:W-:Y:S02]  /*04e0*/  SHF.R.U32.HI R5, RZ, 0x4, R0 ;  /* 0x00000004ff057819 */ /* 0x001fe40000011600 */
[----:B------:R-:W-:Y:S01]  /*04f0*/  LOP3.LUT R4, R0, 0xf, RZ, 0xc0, !PT ;  /* 0x0000000f00047812 */ /* 0x000fe200078ec0ff */
[----:B------:R-:W-:Y:S01]  /*0500*/  IMAD.IADD R3, R6, 0x1, R2 ;  /* 0x0000000106037824 */ /* 0x000fe200078e0202 */
[----:B------:R-:W-:-:S03]  /*0510*/  SGXT.U32 R2, R5, 0x2 ;  /* 0x000000020502781a */ /* 0x000fc60000000000 */
[----:B------:R-:W-:Y:S01]  /*0520*/  IMAD R3, R3, 0x10, R4 ;  /* 0x0000001003037824 */ /* 0x000fe200078e0204 */
[----:B------:R-:W-:Y:S02]  /*0530*/  LOP3.LUT R4, R0, 0x20, RZ, 0xc0, !PT ;  /* 0x0000002000047812 */ /* 0x000fe400078ec0ff */
[C---:B------:R-:W-:Y:S02]  /*0540*/  LOP3.LUT R5, R2.reuse, 0x4, RZ, 0xfc, !PT ;  /* 0x0000000402057812 */ /* 0x040fe400078efcff */
[C---:B------:R-:W-:Y:S02]  /*0550*/  LOP3.LUT R6, R2.reuse, 0x8, RZ, 0xfc, !PT ;  /* 0x0000000802067812 */ /* 0x040fe400078efcff */
[C---:B------:R-:W-:Y:S02]  /*0560*/  LOP3.LUT R7, R2.reuse, 0xc, RZ, 0xfc, !PT ;  /* 0x0000000c02077812 */ /* 0x040fe400078efcff */
[C---:B------:R-:W-:Y:S02]  /*0570*/  LOP3.LUT R8, R2.reuse, 0x10, RZ, 0xfc, !PT ;  /* 0x0000001002087812 */ /* 0x040fe400078efcff */
[----:B------:R-:W-:-:S02]  /*0580*/  LOP3.LUT R9, R2, 0x14, RZ, 0xfc, !PT ;  /* 0x0000001402097812 */ /* 0x000fc400078efcff */
[C---:B------:R-:W-:Y:S02]  /*0590*/  LOP3.LUT R10, R2.reuse, 0x18, RZ, 0xfc, !PT ;  /* 0x00000018020a7812 */ /* 0x040fe400078efcff */
[----:B------:R-:W-:Y:S01]  /*05a0*/  LOP3.LUT R11, R2, 0x1c, RZ, 0xfc, !PT ;  /* 0x0000001c020b7812 */ /* 0x000fe200078efcff */
[----:B------:R-:W-:Y:S05]  /*05b0*/  @P0 BRA `(.L_x_0) ;  /* 0x0000008000000947 */ /* 0x000fea0003800000 */
[C---:B------:R-:W-:Y:S01]  /*05c0*/  IMAD.SHL.U32 R13, R0.reuse, 0x40, RZ ;  /* 0x00000040000d7824 */ /* 0x040fe200078e00ff */
[C---:B------:R-:W-:Y:S01]  /*05d0*/  LOP3.LUT R15, R0.reuse, 0x4, RZ, 0xc0, !PT ;  /* 0x00000004000f7812 */ /* 0x040fe200078ec0ff */
[----:B------:R-:W-:Y:S01]  /*05e0*/  IMAD.SHL.U32 R14, R0, 0x10, RZ ;  /* 0x00000010000e7824 */ /* 0x000fe200078e00ff */
[----:B------:R-:W-:Y:S01]  /*05f0*/  CS2R R64, SRZ ;  /* 0x0000000000407805 */ /* 0x000fe2000001ff00 */
[----:B------:R-:W-:Y:S01]  /*0600*/  CS2R R8, SRZ ;  /* 0x0000000000087805 */ /* 0x000fe2000001ff00 */
[----:B------:R-:W-:Y:S01]  /*0610*/  CS2R R66, SRZ ;  /* 0x0000000000427805 */ /* 0x000fe2000001ff00 */
[----:B------:R-:W-:Y:S01]  /*0620*/  CS2R R6, SRZ ;  /* 0x0000000000067805 */ /* 0x000fe2000001ff00 */
[----:B------:R-:W-:Y:S05]  /*0630*/  BRA `(.L_x_1) ;  /* 0x0000373000007947 */ /* 0x000fea0003800000 */
.L_x_0:
[----:B------:R-:W-:Y:S01]  /*0640*/  IABS R13, c[0x0][0x17c] ;  /* 0x00005f00000d7a13 */ /* 0x000fe20000000000 */
[----:B------:R-:W-:Y:S01]  /*0650*/  IMAD.SHL.U32 R84, R0, 0x2, RZ ;  /* 0x0000000200547824 */ /* 0x000fe200078e00ff */
[----:B------:R-:W-:-:S02]  /*0660*/  LEA.HI R23, R4, R12, RZ, 0x1b ;  /* 0x0000000c04177211 */ /* 0x000fc400078fd8ff */
[----:B------:R-:W0:Y:S01]  /*0670*/  I2F.RP R18, R13 ;  /* 0x0000000d00127306 */ /* 0x000e220000209400 */
[----:B------:R-:W-:Y:S02]  /*0680*/  IABS R49, c[0x0][0x178] ;  /* 0x00005e0000317a13 */ /* 0x000fe40000000000 */
[C---:B------:R-:W-:Y:S02]  /*0690*/  IADD3 R15, R23.reuse, 0x3e, RZ ;  /* 0x0000003e170f7810 */ /* 0x040fe40007ffe0ff */
[C---:B------:R-:W-:Y:S02]  /*06a0*/  IADD3 R25, R23.reuse, 0x3a, RZ ;  /* 0x0000003a17197810 */ /* 0x040fe40007ffe0ff */
[----:B------:R-:W-:Y:S02]  /*06b0*/  IADD3 R26, R23, 0x38, RZ ;  /* 0x00000038171a7810 */ /* 0x000fe40007ffe0ff */
[----:B------:R-:W-:Y:S02]  /*06c0*/  IABS R24, R25 ;  /* 0x0000001900187213 */ /* 0x000fe40000000000 */
[----:B------:R-:W-:-:S02]  /*06d0*/  ISETP.GE.AND P4, PT, R15, RZ, PT ;  /* 0x000000ff0f00720c */ /* 0x000fc40003f86270 */
[----:B------:R-:W-:Y:S02]  /*06e0*/  IADD3 R27, R23, 0x36, RZ ;  /* 0x00000036171b7810 */ /* 0x000fe40007ffe0ff */
[----:B------:R-:W-:Y:S01]  /*06f0*/  ISETP.GE.AND P1, PT, R25, RZ, PT ;  /* 0x000000ff1900720c */ /* 0x000fe20003f26270 */
[----:B0-----:R-:W0:Y:S01]  /*0700*/  MUFU.RCP R18, R18 ;  /* 0x0000001200127308 */ /* 0x001e220000001000 */
[C---:B------:R-:W-:Y:S02]  /*0710*/  IADD3 R25, R23.reuse, 0x34, RZ ;  /* 0x0000003417197810 */ /* 0x040fe40007ffe0ff */
[C---:B------:R-:W-:Y:S02]  /*0720*/  IADD3 R30, R23.reuse, 0x2e, RZ ;  /* 0x0000002e171e7810 */ /* 0x040fe40007ffe0ff */
[----:B------:R-:W-:Y:S02]  /*0730*/  IADD3 R31, R23, 0x2c, RZ ;  /* 0x0000002c171f7810 */ /* 0x000fe40007ffe0ff */
[----:B------:R-:W-:-:S02]  /*0740*/  IABS R28, R30 ;  /* 0x0000001e001c7213 */ /* 0x000fc40000000000 */
[----:B------:R-:W-:Y:S02]  /*0750*/  IABS R29, R31 ;  /* 0x0000001f001d7213 */ /* 0x000fe40000000000 */
[C---:B------:R-:W-:Y:S02]  /*0760*/  IADD3 R32, R23.reuse, 0x2a, RZ ;  /* 0x0000002a17207810 */ /* 0x040fe40007ffe0ff */
[C---:B------:R-:W-:Y:S02]  /*0770*/  IADD3 R35, R23.reuse, 0x28, RZ ;  /* 0x0000002817237810 */ /* 0x040fe40007ffe0ff */
[----:B------:R-:W-:Y:S02]  /*0780*/  IADD3 R36, R23, 0x26, RZ ;  /* 0x0000002617247810 */ /* 0x000fe40007ffe0ff */
[----:B0-----:R-:W-:Y:S02]  /*0790*/  IADD3 R17, R18, 0xffffffe, RZ ;  /* 0x0ffffffe12117810 */ /* 0x001fe40007ffe0ff */
[----:B------:R-:W-:-:S02]  /*07a0*/  IABS R18, R15 ;  /* 0x0000000f00127213 */ /* 0x000fc40000000000 */
[C---:B------:R-:W-:Y:S02]  /*07b0*/  IADD3 R37, R23.reuse, 0x24, RZ ;  /* 0x0000002417257810 */ /* 0x040fe40007ffe0ff */
[----:B------:R-:W0:Y:S01]  /*07c0*/  F2I.FTZ.U32.TRUNC.NTZ R17, R17 ;  /* 0x0000001100117305 */ /* 0x000e22000021f000 */
[C---:B------:R-:W-:Y:S02]  /*07d0*/  IADD3 R38, R23.reuse, 0x22, RZ ;  /* 0x0000002217267810 */ /* 0x040fe40007ffe0ff */
[----:B------:R-:W-:Y:S02]  /*07e0*/  IABS R33, R37 ;  /* 0x0000002500217213 */ /* 0x000fe40000000000 */
[----:B------:R-:W-:Y:S02]  /*07f0*/  IABS R34, R38 ;  /* 0x0000002600227213 */ /* 0x000fe40000000000 */
[C---:B------:R-:W-:Y:S02]  /*0800*/  IADD3 R39, R23.reuse, 0x20, RZ ;  /* 0x0000002017277810 */ /* 0x040fe40007ffe0ff */
[----:B------:R-:W-:-:S02]  /*0810*/  IADD3 R40, R23, 0x1e, RZ ;  /* 0x0000001e17287810 */ /* 0x000fc40007ffe0ff */
[C---:B------:R-:W-:Y:S02]  /*0820*/  IADD3 R41, R23.reuse, 0x1c, RZ ;  /* 0x0000001c17297810 */ /* 0x040fe40007ffe0ff */
[C---:B------:R-:W-:Y:S02]  /*0830*/  IADD3 R42, R23.reuse, 0x1a, RZ ;  /* 0x0000001a172a7810 */ /* 0x040fe40007ffe0ff */
[C---:B------:R-:W-:Y:S01]  /*0840*/  IADD3 R43, R23.reuse, 0x18, RZ ;  /* 0x00000018172b7810 */ /* 0x040fe20007ffe0ff */
[----:B0-----:R-:W-:Y:S01]  /*0850*/  IMAD.MOV R16, RZ, RZ, -R17 ;  /* 0x000000ffff107224 */ /* 0x001fe200078e0a11 */
[C---:B------:R-:W-:Y:S02]  /*0860*/  IADD3 R53, R23.reuse, 0xc, RZ ;  /* 0x0000000c17357810 */ /* 0x040fe40007ffe0ff */
[C---:B------:R-:W-:Y:S01]  /*0870*/  IADD3 R55, R23.reuse, 0xa, RZ ;  /* 0x0000000a17377810 */ /* 0x040fe20007ffe0ff */
[----:B------:R-:W-:Y:S01]  /*0880*/  IMAD R19, R16, R13, RZ ;  /* 0x0000000d10137224 */ /* 0x000fe200078e02ff */
[----:B------:R-:W-:Y:S01]  /*0890*/  IABS R46, R53 ;  /* 0x00000035002e7213 */ /* 0x000fe20000000000 */
[----:B------:R-:W-:Y:S01]  /*08a0*/  IMAD.MOV.U32 R16, RZ, RZ, RZ ;  /* 0x000000ffff107224 */ /* 0x000fe200078e00ff */
[----:B------:R-:W-:-:S02]  /*08b0*/  IADD3 R56, R23, 0x2, RZ ;  /* 0x0000000217387810 */ /* 0x000fc40007ffe0ff */
[----:B------:R-:W-:Y:S01]  /*08c0*/  IABS R54, R23 ;  /* 0x0000001700367213 */ /* 0x000fe20000000000 */
[----:B------:R-:W-:Y:S01]  /*08d0*/  IMAD.HI.U32 R16, R17, R19, R16 ;  /* 0x0000001311107227 */ /* 0x000fe200078e0010 */
[----:B------:R-:W-:Y:S02]  /*08e0*/  IADD3 R19, R23, 0x3c, RZ ;  /* 0x0000003c17137810 */ /* 0x000fe40007ffe0ff */
[----:B------:R-:W-:Y:S02]  /*08f0*/  IABS R52, R56 ;  /* 0x0000003800347213 */ /* 0x000fe40000000000 */
[----:B------:R-:W-:Y:S01]  /*0900*/  IABS R21, R19 ;  /* 0x0000001300157213 */ /* 0x000fe20000000000 */
[----:B------:R-:W-:Y:S01]  /*0910*/  IMAD.HI.U32 R17, R16, R18, RZ ;  /* 0x0000001210117227 */ /* 0x000fe200078e00ff */
[----:B------:R-:W-:-:S03]  /*0920*/  IABS R72, R3 ;  /* 0x0000000300487213 */ /* 0x000fc60000000000 */
[----:B------:R-:W-:Y:S02]  /*0930*/  IMAD.MOV R17, RZ, RZ, -R17 ;  /* 0x000000ffff117224 */ /* 0x000fe400078e0a11 */
[----:B------:R-:W-:-:S04]  /*0940*/  IMAD.HI.U32 R20, R16, R24, RZ ;  /* 0x0000001810147227 */ /* 0x000fc800078e00ff */
[----:B------:R-:W-:Y:S02]  /*0950*/  IMAD R18, R13, R17, R18 ;  /* 0x000000110d127224 */ /* 0x000fe400078e0212 */
[----:B------:R-:W-:-:S03]  /*0960*/  IMAD.HI.U32 R17, R16, R21, RZ ;  /* 0x0000001510117227 */ /* 0x000fc600078e00ff */
[C---:B------:R-:W-:Y:S01]  /*0970*/  ISETP.GT.U32.AND P0, PT, R13.reuse, R18, PT ;  /* 0x000000120d00720c */ /* 0x040fe20003f04070 */
[----:B------:R-:W-:Y:S02]  /*0980*/  IMAD.MOV R22, RZ, RZ, -R17 ;  /* 0x000000ffff167224 */ /* 0x000fe400078e0a11 */
[----:B------:R-:W-:Y:S02]  /*0990*/  IMAD.MOV R20, RZ, RZ, -R20 ;  /* 0x000000ffff147224 */ /* 0x000fe400078e0a14 */
[C---:B------:R-:W-:Y:S01]  /*09a0*/  IMAD R17, R13.reuse, R22, R21 ;  /* 0x000000160d117224 */ /* 0x040fe200078e0215 */
[----:B------:R-:W-:Y:S01]  /*09b0*/  IABS R21, R26 ;  /* 0x0000001a00157213 */ /* 0x000fe20000000000 */
[C---:B------:R-:W-:Y:S01]  /*09c0*/  IMAD R20, R13.reuse, R20, R24 ;  /* 0x000000140d147224 */ /* 0x040fe200078e0218 */
[----:B------:R-:W-:Y:S02]  /*09d0*/  IABS R24, R25 ;  /* 0x0000001900187213 */ /* 0x000fe40000000000 */
[----:B------:R-:W-:-:S02]  /*09e0*/  ISETP.GT.U32.AND P2, PT, R13, R17, PT ;  /* 0x000000110d00720c */ /* 0x000fc40003f44070 */
[----:B------:R-:W-:Y:S01]  /*09f0*/  ISETP.GT.U32.AND P6, PT, R13, R20, PT ;  /* 0x000000140d00720c */ /* 0x000fe20003fc4070 */
[----:B------:R-:W-:Y:S01]  /*0a00*/  @!P0 IMAD.IADD R18, R18, 0x1, -R13 ;  /* 0x0000000112128824 */ /* 0x000fe200078e0a0d */
[----:B------:R-:W-:Y:S01]  /*0a10*/  ISETP.GE.AND P0, PT, R19, RZ, PT ;  /* 0x000000ff1300720c */ /* 0x000fe20003f06270 */
[----:B------:R-:W-:Y:S01]  /*0a20*/  IMAD.MOV.U32 R19, RZ, RZ, R21 ;  /* 0x000000ffff137224 */ /* 0x000fe200078e0015 */
[----:B------:R-:W-:Y:S02]  /*0a30*/  IABS R21, R27 ;  /* 0x0000001b00157213 */ /* 0x000fe40000000000 */
[----:B------:R-:W-:Y:S01]  /*0a40*/  ISETP.GT.U32.AND P3, PT, R13, R18, PT ;  /* 0x000000120d00720c */ /* 0x000fe20003f64070 */
[----:B------:R-:W-:-:S04]  /*0a50*/  IMAD.HI.U32 R15, R16, R19, RZ ;  /* 0x00000013100f7227 */ /* 0x000fc800078e00ff */
[----:B------:R-:W-:Y:S02]  /*0a60*/  IMAD.MOV R22, RZ, RZ, -R15 ;  /* 0x000000ffff167224 */ /* 0x000fe400078e0a0f */
[----:B------:R-:W-:Y:S02]  /*0a70*/  @!P2 IMAD.IADD R17, R17, 0x1, -R13 ;  /* 0x000000011111a824 */ /* 0x000fe400078e0a0d */
[C---:B------:R-:W-:Y:S02]  /*0a80*/  IMAD R19, R13.reuse, R22, R19 ;  /* 0x000000160d137224 */ /* 0x040fe400078e0213 */
[--C-:B------:R-:W-:Y:S01]  /*0a90*/  @!P6 IMAD.IADD R20, R20, 0x1, -R13.reuse ;  /* 0x000000011414e824 */ /* 0x100fe200078e0a0d */
[C---:B------:R-:W-:Y:S01]  /*0aa0*/  ISETP.GT.U32.AND P2, PT, R13.reuse, R17, PT ;  /* 0x000000110d00720c */ /* 0x040fe20003f44070 */
[----:B------:R-:W-:Y:S01]  /*0ab0*/  @!P3 IMAD.IADD R18, R18, 0x1, -R13 ;  /* 0x000000011212b824 */ /* 0x000fe200078e0a0d */
[----:B------:R-:W-:Y:S02]  /*0ac0*/  ISETP.GT.U32.AND P5, PT, R13, R19, PT ;  /* 0x000000130d00720c */ /* 0x000fe40003fa4070 */
[----:B------:R-:W-:Y:S01]  /*0ad0*/  ISETP.GE.AND P3, PT, R26, RZ, PT ;  /* 0x000000ff1a00720c */ /* 0x000fe20003f66270 */
[----:B------:R-:W-:Y:S01]  /*0ae0*/  IMAD.MOV.U32 R15, RZ, RZ, R18 ;  /* 0x000000ffff0f7224 */ /* 0x000fe200078e0012 */
[----:B------:R-:W-:Y:S01]  /*0af0*/  ISETP.GE.AND P6, PT, R27, RZ, PT ;  /* 0x000000ff1b00720c */ /* 0x000fe20003fc6270 */
[----:B------:R-:W-:-:S04]  /*0b00*/  IMAD.HI.U32 R18, R16, R21, RZ ;  /* 0x0000001510127227 */ /* 0x000fc800078e00ff */
[----:B------:R-:W-:Y:S01]  /*0b10*/  @!P4 IMAD.MOV R15, RZ, RZ, -R15 ;  /* 0x000000ffff0fc224 */ /* 0x000fe200078e0a0f */
[----:B------:R-:W-:Y:S01]  /*0b20*/  ISETP.GT.U32.AND P4, PT, R13, R20, PT ;  /* 0x000000140d00720c */ /* 0x000fe20003f84070 */
[--C-:B------:R-:W-:Y:S01]  /*0b30*/  @!P2 IMAD.IADD R17, R17, 0x1, -R13.reuse ;  /* 0x000000011111a824 */ /* 0x100fe200078e0a0d */
[----:B------:R-:W-:Y:S01]  /*0b40*/  ISETP.GE.AND P2, PT, R25, RZ, PT ;  /* 0x000000ff1900720c */ /* 0x000fe20003f46270 */
[----:B------:R-:W-:Y:S02]  /*0b50*/  @!P5 IMAD.IADD R19, R19, 0x1, -R13 ;  /* 0x000000011313d824 */ /* 0x000fe400078e0a0d */
[----:B------:R-:W-:Y:S02]  /*0b60*/  IMAD.MOV R22, RZ, RZ, -R18 ;  /* 0x000000ffff167224 */ /* 0x000fe400078e0a12 */
[----:B------:R-:W-:Y:S01]  /*0b70*/  @!P0 IMAD.MOV R17, RZ, RZ, -R17 ;  /* 0x000000ffff118224 */ /* 0x000fe200078e0a11 */
[----:B------:R-:W-:Y:S01]  /*0b80*/  ISETP.GT.U32.AND P0, PT, R13, R19, PT ;  /* 0x000000130d00720c */ /* 0x000fe20003f04070 */
[----:B------:R-:W-:-:S04]  /*0b90*/  IMAD.HI.U32 R18, R16, R24, RZ ;  /* 0x0000001810127227 */ /* 0x000fc800078e00ff */
[----:B------:R-:W-:Y:S01]  /*0ba0*/  IMAD R22, R13, R22, R21 ;  /* 0x000000160d167224 */ /* 0x000fe200078e0215 */
[----:B------:R-:W-:Y:S01]  /*0bb0*/  IADD3 R21, R23, 0x32, RZ ;  /* 0x0000003217157810 */ /* 0x000fe20007ffe0ff */
[----:B------:R-:W-:Y:S02]  /*0bc0*/  IMAD.MOV R18, RZ, RZ, -R18 ;  /* 0x000000ffff127224 */ /* 0x000fe400078e0a12 */
[----:B------:R-:W-:Y:S01]  /*0bd0*/  @!P4 IMAD.IADD R20, R20, 0x1, -R13 ;  /* 0x000000011414c824 */ /* 0x000fe200078e0a0d */
[----:B------:R-:W-:Y:S01]  /*0be0*/  IABS R25, R21 ;  /* 0x0000001500197213 */ /* 0x000fe20000000000 */
[----:B------:R-:W-:Y:S01]  /*0bf0*/  IMAD.HI.U32 R27, R16, R29, RZ ;  /* 0x0000001d101b7227 */ /* 0x000fe200078e00ff */
[----:B------:R-:W-:Y:S02]  /*0c00*/  ISETP.GE.AND P5, PT, R21, RZ, PT ;  /* 0x000000ff1500720c */ /* 0x000fe40003fa6270 */
[C---:B------:R-:W-:Y:S01]  /*0c10*/  ISETP.GT.U32.AND P4, PT, R13.reuse, R22, PT ;  /* 0x000000160d00720c */ /* 0x040fe20003f84070 */
[----:B------:R-:W-:Y:S01]  /*0c20*/  IMAD R21, R13, R18, R24 ;  /* 0x000000120d157224 */ /* 0x000fe200078e0218 */
[----:B------:R-:W-:Y:S01]  /*0c30*/  IADD3 R24, R23, 0x30, RZ ;  /* 0x0000003017187810 */ /* 0x000fe20007ffe0ff */
[----:B------:R-:W-:-:S02]  /*0c40*/  IMAD.MOV.U32 R18, RZ, RZ, R20 ;  /* 0x000000ffff127224 */ /* 0x000fc400078e0014 */
[----:B------:R-:W-:Y:S01]  /*0c50*/  IMAD.HI.U32 R20, R16, R25, RZ ;  /* 0x0000001910147227 */ /* 0x000fe200078e00ff */
[----:B------:R-:W-:-:S03]  /*0c60*/  IABS R26, R24 ;  /* 0x00000018001a7213 */ /* 0x000fc60000000000 */
[----:B------:R-:W-:Y:S01]  /*0c70*/  @!P0 IMAD.IADD R19, R19, 0x1, -R13 ;  /* 0x0000000113138824 */ /* 0x000fe200078e0a0d */
[C---:B------:R-:W-:Y:S01]  /*0c80*/  ISETP.GT.U32.AND P0, PT, R13.reuse, R21, PT ;  /* 0x000000150d00720c */ /* 0x040fe20003f04070 */
[----:B------:R-:W-:Y:S02]  /*0c90*/  IMAD.MOV R20, RZ, RZ, -R20 ;  /* 0x000000ffff147224 */ /* 0x000fe400078e0a14 */
[----:B------:R-:W-:Y:S01]  /*0ca0*/  @!P1 IMAD.MOV R18, RZ, RZ, -R18 ;  /* 0x000000ffff129224 */ /* 0x000fe200078e0a12 */
[----:B------:R-:W-:Y:S01]  /*0cb0*/  ISETP.GE.AND P1, PT, R24, RZ, PT ;  /* 0x000000ff1800720c */ /* 0x000fe20003f26270 */
[C---:B------:R-:W-:Y:S02]  /*0cc0*/  IMAD R24, R13.reuse, R20, R25 ;  /* 0x000000140d187224 */ /* 0x040fe400078e0219 */
[----:B------:R-:W-:Y:S02]  /*0cd0*/  @!P3 IMAD.MOV R19, RZ, RZ, -R19 ;  /* 0x000000ffff13b224 */ /* 0x000fe400078e0a13 */
[----:B------:R-:W-:Y:S01]  /*0ce0*/  @!P4 IMAD.IADD R22, R22, 0x1, -R13 ;  /* 0x000000011616c824 */ /* 0x000fe200078e0a0d */
[----:B------:R-:W-:Y:S01]  /*0cf0*/  ISETP.GT.U32.AND P3, PT, R13, R24, PT ;  /* 0x000000180d00720c */ /* 0x000fe20003f64070 */
[----:B------:R-:W-:-:S03]  /*0d00*/  IMAD.HI.U32 R20, R16, R26, RZ ;  /* 0x0000001a10147227 */ /* 0x000fc600078e00ff */
[----:B------:R-:W-:Y:S01]  /*0d10*/  ISETP.GT.U32.AND P4, PT, R13, R22, PT ;  /* 0x000000160d00720c */ /* 0x000fe20003f84070 */
[----:B------:R-:W-:Y:S02]  /*0d20*/  @!P0 IMAD.IADD R21, R21, 0x1, -R13 ;  /* 0x0000000115158824 */ /* 0x000fe400078e0a0d */
[----:B------:R-:W-:Y:S02]  /*0d30*/  IMAD.MOV R20, RZ, RZ, -R20 ;  /* 0x000000ffff147224 */ /* 0x000fe400078e0a14 */
[----:B------:R-:W-:Y:S01]  /*0d40*/  IMAD.HI.U32 R25, R16, R28, RZ ;  /* 0x0000001c10197227 */ /* 0x000fe200078e00ff */
[----:B------:R-:W-:-:S03]  /*0d50*/  ISETP.GT.U32.AND P0, PT, R13, R21, PT ;  /* 0x000000150d00720c */ /* 0x000fc60003f04070 */
[----:B------:R-:W-:Y:S02]  /*0d60*/  @!P3 IMAD.IADD R24, R24, 0x1, -R13 ;  /* 0x000000011818b824 */ /* 0x000fe400078e0a0d */
[C---:B------:R-:W-:Y:S02]  /*0d70*/  IMAD R26, R13.reuse, R20, R26 ;  /* 0x000000140d1a7224 */ /* 0x040fe400078e021a */
[----:B------:R-:W-:Y:S01]  /*0d80*/  IMAD.MOV R25, RZ, RZ, -R25 ;  /* 0x000000ffff197224 */ /* 0x000fe200078e0a19 */
[----:B------:R-:W-:Y:S01]  /*0d90*/  ISETP.GT.U32.AND P3, PT, R13, R24, PT ;  /* 0x000000180d00720c */ /* 0x000fe20003f64070 */
[----:B------:R-:W-:Y:S01]  /*0da0*/  IMAD.MOV R20, RZ, RZ, -R27 ;  /* 0x000000ffff147224 */ /* 0x000fe200078e0a1b */
[----:B------:R-:W-:Y:S01]  /*0db0*/  IABS R27, R32 ;  /* 0x00000020001b7213 */ /* 0x000fe20000000000 */
[--C-:B------:R-:W-:Y:S01]  /*0dc0*/  @!P4 IMAD.IADD R22, R22, 0x1, -R13.reuse ;  /* 0x000000011616c824 */ /* 0x100fe200078e0a0d */
[----:B------:R-:W-:Y:S01]  /*0dd0*/  ISETP.GE.AND P4, PT, R30, RZ, PT ;  /* 0x000000ff1e00720c */ /* 0x000fe20003f86270 */
[----:B------:R-:W-:Y:S01]  /*0de0*/  @!P0 IMAD.IADD R21, R21, 0x1, -R13 ;  /* 0x0000000115158824 */ /* 0x000fe200078e0a0d */
[C---:B------:R-:W-:Y:S01]  /*0df0*/  ISETP.GT.U32.AND P0, PT, R13.reuse, R26, PT ;  /* 0x0000001a0d00720c */ /* 0x040fe20003f04070 */
[C---:B------:R-:W-:Y:S01]  /*0e00*/  IMAD R25, R13.reuse, R25, R28 ;  /* 0x000000190d197224 */ /* 0x040fe200078e021c */
[----:B------:R-:W-:Y:S01]  /*0e10*/  IABS R30, R35 ;  /* 0x00000023001e7213 */ /* 0x000fe20000000000 */
[----:B------:R-:W-:-:S02]  /*0e20*/  IMAD R28, R13, R20, R29 ;  /* 0x000000140d1c7224 */ /* 0x000fc400078e021d */
[----:B------:R-:W-:Y:S02]  /*0e30*/  IMAD.MOV.U32 R20, RZ, RZ, R22 ;  /* 0x000000ffff147224 */ /* 0x000fe400078e0016 */
[----:B------:R-:W-:-:S04]  /*0e40*/  IMAD.HI.U32 R22, R16, R27, RZ ;  /* 0x0000001b10167227 */ /* 0x000fc800078e00ff */
[----:B------:R-:W-:Y:S02]  /*0e50*/  IMAD.MOV R22, RZ, RZ, -R22 ;  /* 0x000000ffff167224 */ /* 0x000fe400078e0a16 */
[----:B------:R-:W-:Y:S01]  /*0e60*/  @!P6 IMAD.MOV R20, RZ, RZ, -R20 ;  /* 0x000000ffff14e224 */ /* 0x000fe200078e0a14 */
[C---:B------:R-:W-:Y:S01]  /*0e70*/  ISETP.GT.U32.AND P6, PT, R13.reuse, R25, PT ;  /* 0x000000190d00720c */ /* 0x040fe20003fc4070 */
[----:B------:R-:W-:Y:S01]  /*0e80*/  @!P3 IMAD.IADD R24, R24, 0x1, -R13 ;  /* 0x000000011818b824 */ /* 0x000fe200078e0a0d */
[C---:B------:R-:W-:Y:S01]  /*0e90*/  ISETP.GT.U32.AND P3, PT, R13.reuse, R28, PT ;  /* 0x0000001c0d00720c */ /* 0x040fe20003f64070 */
[----:B------:R-:W-:Y:S02]  /*0ea0*/  IMAD R27, R13, R22, R27 ;  /* 0x000000160d1b7224 */ /* 0x000fe400078e021b */
[----:B------:R-:W-:Y:S01]  /*0eb0*/  @!P0 IMAD.IADD R26, R26, 0x1, -R13 ;  /* 0x000000011a1a8824 */ /* 0x000fe200078e0a0d */
[----:B------:R-:W-:Y:S01]  /*0ec0*/  ISETP.GE.AND P0, PT, R32, RZ, PT ;  /* 0x000000ff2000720c */ /* 0x000fe20003f06270 */
[----:B------:R-:W-:-:S02]  /*0ed0*/  IMAD.MOV.U32 R22, RZ, RZ, R24 ;  /* 0x000000ffff167224 */ /* 0x000fc400078e0018 */
[----:B------:R-:W-:-:S04]  /*0ee0*/  IMAD.HI.U32 R29, R16, R30, RZ ;  /* 0x0000001e101d7227 */ /* 0x000fc800078e00ff */
[----:B------:R-:W-:Y:S01]  /*0ef0*/  @!P5 IMAD.MOV R22, RZ, RZ, -R22 ;  /* 0x000000ffff16d224 */ /* 0x000fe200078e0a16 */
[----:B------:R-:W-:Y:S01]  /*0f00*/  ISETP.GT.U32.AND P5, PT, R13, R26, PT ;  /* 0x0000001a0d00720c */ /* 0x000fe20003fa4070 */
[----:B------:R-:W-:Y:S02]  /*0f10*/  IMAD.MOV R29, RZ, RZ, -R29 ;  /* 0x000000ffff1d7224 */ /* 0x000fe400078e0a1d */
[--C-:B------:R-:W-:Y:S02]  /*0f20*/  @!P6 IMAD.IADD R25, R25, 0x1, -R13.reuse ;  /* 0x000000011919e824 */ /* 0x100fe400078e0a0d */
[C---:B------:R-:W-:Y:S01]  /*0f30*/  IMAD R30, R13.reuse, R29, R30 ;  /* 0x0000001d0d1e7224 */ /* 0x040fe200078e021e */
[----:B------:R-:W-:Y:S01]  /*0f40*/  IABS R29, R36 ;  /* 0x00000024001d7213 */ /* 0x000fe20000000000 */
[----:B------:R-:W-:Y:S01]  /*0f50*/  @!P3 IMAD.IADD R28, R28, 0x1, -R13 ;  /* 0x000000011c1cb824 */ /* 0x000fe200078e0a0d */
[----:B------:R-:W-:Y:S01]  /*0f60*/  ISETP.GT.U32.AND P6, PT, R13, R25, PT ;  /* 0x000000190d00720c */ /* 0x000fe20003fc4070 */
[----:B------:R-:W-:Y:S01]  /*0f70*/  @!P2 IMAD.MOV R21, RZ, RZ, -R21 ;  /* 0x000000ffff15a224 */ /* 0x000fe200078e0a15 */
[----:B------:R-:W-:Y:S01]  /*0f80*/  ISETP.GE.AND P2, PT, R31, RZ, PT ;  /* 0x000000ff1f00720c */ /* 0x000fe20003f46270 */
[----:B------:R-:W-:Y:S01]  /*0f90*/  IMAD.HI.U32 R24, R16, R29, RZ ;  /* 0x0000001d10187227 */ /* 0x000fe200078e00ff */
[----:B------:R-:W-:-:S03]  /*0fa0*/  ISETP.GT.U32.AND P3, PT, R13, R28, PT ;  /* 0x0000001c0d00720c */ /* 0x000fc60003f64070 */
[----:B------:R-:W-:Y:S01]  /*0fb0*/  @!P5 IMAD.IADD R26, R26, 0x1, -R13 ;  /* 0x000000011a1ad824 */ /* 0x000fe200078e0a0d */
[----:B------:R-:W-:Y:S01]  /*0fc0*/  ISETP.GT.U32.AND P5, PT, R13, R27, PT ;  /* 0x0000001b0d00720c */ /* 0x000fe20003fa4070 */
[----:B------:R-:W-:Y:S02]  /*0fd0*/  IMAD.MOV R32, RZ, RZ, -R24 ;  /* 0x000000ffff207224 */ /* 0x000fe400078e0a18 */
[----:B------:R-:W-:-:S04]  /*0fe0*/  IMAD.HI.U32 R24, R16, R33, RZ ;  /* 0x0000002110187227 */ /* 0x000fc800078e00ff */
[----:B------:R-:W-:Y:S01]  /*0ff0*/  @!P6 IMAD.IADD R25, R25, 0x1, -R13 ;  /* 0x000000011919e824 */ /* 0x000fe200078e0a0d */
[C---:B------:R-:W-:Y:S01]  /*1000*/  ISETP.GT.U32.AND P6, PT, R13.reuse, R30, PT ;  /* 0x0000001e0d00720c */ /* 0x040fe20003fc4070 */
[----:B------:R-:W-:Y:S02]  /*1010*/  IMAD R29, R13, R32, R29 ;  /* 0x000000200d1d7224 */ /* 0x000fe400078e021d */
[----:B------:R-:W-:-:S04]  /*1020*/  IMAD.HI.U32 R31, R16, R34, RZ ;  /* 0x00000022101f7227 */ /* 0x000fc800078e00ff */
[----:B------:R-:W-:Y:S01]  /*1030*/  @!P5 IMAD.IADD R27, R27, 0x1, -R13 ;  /* 0x000000011b1bd824 */ /* 0x000fe200078e0a0d */
[C---:B------:R-:W-:Y:S01]  /*1040*/  ISETP.GT.U32.AND P5, PT, R13.reuse, R29, PT ;  /* 0x0000001d0d00720c */ /* 0x040fe20003fa4070 */
[----:B------:R-:W-:Y:S02]  /*1050*/  IMAD.MOV R24, RZ, RZ, -R24 ;  /* 0x000000ffff187224 */ /* 0x000fe400078e0a18 */
[----:B------:R-:W-:Y:S02]  /*1060*/  IMAD.MOV R32, RZ, RZ, -R31 ;  /* 0x000000ffff207224 */ /* 0x000fe400078e0a1f */
[----:B------:R-:W-:Y:S02]  /*1070*/  IMAD R31, R13, R24, R33 ;  /* 0x000000180d1f7224 */ /* 0x000fe400078e0221 */
[----:B------:R-:W-:Y:S02]  /*1080*/  IMAD.MOV.U32 R24, RZ, RZ, R26 ;  /* 0x000000ffff187224 */ /* 0x000fe400078e001a */
[--C-:B------:R-:W-:Y:S01]  /*1090*/  @!P3 IMAD.IADD R28, R28, 0x1, -R13.reuse ;  /* 0x000000011c1cb824 */ /* 0x100fe200078e0a0d */
[----:B------:R-:W-:Y:S01]  /*10a0*/  ISETP.GE.AND P3, PT, R35, RZ, PT ;  /* 0x000000ff2300720c */ /* 0x000fe20003f66270 */
[--C-:B------:R-:W-:Y:S01]  /*10b0*/  @!P6 IMAD.IADD R30, R30, 0x1, -R13.reuse ;  /* 0x000000011e1ee824 */ /* 0x100fe200078e0a0d */
[----:B------:R-:W-:Y:S01]  /*10c0*/  IABS R35, R39 ;  /* 0x0000002700237213 */ /* 0x000fe20000000000 */
[----:B------:R-:W-:Y:S01]  /*10d0*/  @!P1 IMAD.MOV R24, RZ, RZ, -R24 ;  /* 0x000000ffff189224 */ /* 0x000fe200078e0a18 */
[----:B------:R-:W-:Y:S01]  /*10e0*/  ISETP.GT.U32.AND P1, PT, R13, R27, PT ;  /* 0x0000001b0d00720c */ /* 0x000fe20003f24070 */
[----:B------:R-:W-:Y:S01]  /*10f0*/  @!P5 IMAD.IADD R29, R29, 0x1, -R13 ;  /* 0x000000011d1dd824 */ /* 0x000fe200078e0a0d */
[----:B------:R-:W-:Y:S01]  /*1100*/  ISETP.GT.U32.AND P5, PT, R13, R30, PT ;  /* 0x0000001e0d00720c */ /* 0x000fe20003fa4070 */
[----:B------:R-:W-:Y:S01]  /*1110*/  IMAD.HI.U32 R33, R16, R35, RZ ;  /* 0x0000002310217227 */ /* 0x000fe200078e00ff */
[----:B------:R-:W-:-:S02]  /*1120*/  ISETP.GE.AND P6, PT, R36, RZ, PT ;  /* 0x000000ff2400720c */ /* 0x000fc40003fc6270 */
[----:B------:R-:W-:Y:S01]  /*1130*/  IABS R36, R40 ;  /* 0x0000002800247213 */ /* 0x000fe20000000000 */
[C---:B------:R-:W-:Y:S02]  /*1140*/  IMAD R32, R13.reuse, R32, R34 ;  /* 0x000000200d207224 */ /* 0x040fe400078e0222 */
[----:B------:R-:W-:Y:S02]  /*1150*/  IMAD.MOV R34, RZ, RZ, -R33 ;  /* 0x000000ffff227224 */ /* 0x000fe400078e0a21 */
[----:B------:R-:W-:Y:S01]  /*1160*/  IMAD.MOV.U32 R26, RZ, RZ, R28 ;  /* 0x000000ffff1a7224 */ /* 0x000fe200078e001c */
[----:B------:R-:W-:Y:S01]  /*1170*/  IABS R28, R41 ;  /* 0x00000029001c7213 */ /* 0x000fe20000000000 */
[----:B------:R-:W-:Y:S02]  /*1180*/  IMAD R34, R13, R34, R35 ;  /* 0x000000220d227224 */ /* 0x000fe400078e0223 */
[----:B------:R-:W-:Y:S01]  /*1190*/  @!P1 IMAD.IADD R27, R27, 0x1, -R13 ;  /* 0x000000011b1b9824 */ /* 0x000fe200078e0a0d */
[C---:B------:R-:W-:Y:S01]  /*11a0*/  ISETP.GT.U32.AND P1, PT, R13.reuse, R32, PT ;  /* 0x000000200d00720c */ /* 0x040fe20003f24070 */
[----:B------:R-:W-:Y:S01]  /*11b0*/  @!P4 IMAD.MOV R25, RZ, RZ, -R25 ;  /* 0x000000ffff19c224 */ /* 0x000fe200078e0a19 */
[C---:B------:R-:W-:Y:S01]  /*11c0*/  ISETP.GT.U32.AND P4, PT, R13.reuse, R29, PT ;  /* 0x0000001d0d00720c */ /* 0x040fe20003f84070 */
[----:B------:R-:W-:Y:S01]  /*11d0*/  @!P2 IMAD.MOV R26, RZ, RZ, -R26 ;  /* 0x000000ffff1aa224 */ /* 0x000fe200078e0a1a */
[C---:B------:R-:W-:Y:S01]  /*11e0*/  ISETP.GT.U32.AND P2, PT, R13.reuse, R31, PT ;  /* 0x0000001f0d00720c */ /* 0x040fe20003f44070 */
[----:B------:R-:W-:Y:S01]  /*11f0*/  @!P5 IMAD.IADD R30, R30, 0x1, -R13 ;  /* 0x000000011e1ed824 */ /* 0x000fe200078e0a0d */
[----:B------:R-:W-:Y:S01]  /*1200*/  ISETP.GT.U32.AND P5, PT, R13, R34, PT ;  /* 0x000000220d00720c */ /* 0x000fe20003fa4070 */
[----:B------:R-:W-:-:S02]  /*1210*/  IMAD.MOV.U32 R33, RZ, RZ, R36 ;  /* 0x000000ffff217224 */ /* 0x000fc400078e0024 */
[----:B------:R-:W-:Y:S02]  /*1220*/  IMAD.MOV.U32 R35, RZ, RZ, R28 ;  /* 0x000000ffff237224 */ /* 0x000fe400078e001c */
[----:B------:R-:W-:-:S04]  /*1230*/  IMAD.HI.U32 R28, R16, R33, RZ ;  /* 0x00000021101c7227 */ /* 0x000fc800078e00ff */
[----:B------:R-:W-:Y:S02]  /*1240*/  IMAD.MOV R36, RZ, RZ, -R28 ;  /* 0x000000ffff247224 */ /* 0x000fe400078e0a1c */
[--C-:B------:R-:W-:Y:S02]  /*1250*/  @!P1 IMAD.IADD R32, R32, 0x1, -R13.reuse ;  /* 0x0000000120209824 */ /* 0x100fe400078e0a0d */
[--C-:B------:R-:W-:Y:S01]  /*1260*/  @!P4 IMAD.IADD R29, R29, 0x1, -R13.reuse ;  /* 0x000000011d1dc824 */ /* 0x100fe200078e0a0d */
[----:B------:R-:W-:Y:S01]  /*1270*/  ISETP.GE.AND P4, PT, R37, RZ, PT ;  /* 0x000000ff2500720c */ /* 0x000fe20003f86270 */
[----:B------:R-:W-:Y:S01]  /*1280*/  @!P2 IMAD.IADD R31, R31, 0x1, -R13 ;  /* 0x000000011f1fa824 */ /* 0x000fe200078e0a0d */
[----:B------:R-:W-:Y:S01]  /*1290*/  ISETP.GE.AND P2, PT, R38, RZ, PT ;  /* 0x000000ff2600720c */ /* 0x000fe20003f46270 */
[C---:B------:R-:W-:Y:S01]  /*12a0*/  IMAD R33, R13.reuse, R36, R33 ;  /* 0x000000240d217224 */ /* 0x040fe200078e0221 */
[----:B------:R-:W-:Y:S01]  /*12b0*/  IABS R38, R42 ;  /* 0x0000002a00267213 */ /* 0x000fe20000000000 */
[----:B------:R-:W-:Y:S01]  /*12c0*/  @!P5 IMAD.IADD R34, R34, 0x1, -R13 ;  /* 0x000000012222d824 */ /* 0x000fe200078e0a0d */
[C---:B------:R-:W-:Y:S01]  /*12d0*/  ISETP.GT.U32.AND P5, PT, R13.reuse, R32, PT ;  /* 0x000000200d00720c */ /* 0x040fe20003fa4070 */
[----:B------:R-:W-:Y:S01]  /*12e0*/  IMAD.HI.U32 R28, R16, R35, RZ ;  /* 0x00000023101c7227 */ /* 0x000fe200078e00ff */
[----:B------:R-:W-:-:S02]  /*12f0*/  ISETP.GT.U32.AND P1, PT, R13, R31, PT ;  /* 0x0000001f0d00720c */ /* 0x000fc40003f24070 */
[----:B------:R-:W-:Y:S01]  /*1300*/  IABS R37, R43 ;  /* 0x0000002b00257213 */ /* 0x000fe20000000000 */
[----:B------:R-:W-:Y:S01]  /*1310*/  @!P6 IMAD.MOV R29, RZ, RZ, -R29 ;  /* 0x000000ffff1de224 */ /* 0x000fe200078e0a1d */
[C---:B------:R-:W-:Y:S01]  /*1320*/  ISETP.GT.U32.AND P6, PT, R13.reuse, R33, PT ;  /* 0x000000210d00720c */ /* 0x040fe20003fc4070 */
[----:B------:R-:W-:Y:S02]  /*1330*/  IMAD.MOV R36, RZ, RZ, -R28 ;  /* 0x000000ffff247224 */ /* 0x000fe400078e0a1c */
[----:B------:R-:W-:Y:S01]  /*1340*/  @!P0 IMAD.MOV R27, RZ, RZ, -R27 ;  /* 0x000000ffff1b8224 */ /* 0x000fe200078e0a1b */
[C---:B------:R-:W-:Y:S01]  /*1350*/  ISETP.GT.U32.AND P0, PT, R13.reuse, R34, PT ;  /* 0x000000220d00720c */ /* 0x040fe20003f04070 */
[C---:B------:R-:W-:Y:S02]  /*1360*/  IMAD R36, R13.reuse, R36, R35 ;  /* 0x000000240d247224 */ /* 0x040fe400078e0223 */
[----:B------:R-:W-:Y:S02]  /*1370*/  IMAD.MOV.U32 R28, RZ, RZ, R30 ;  /* 0x000000ffff1c7224 */ /* 0x000fe400078e001e */
[--C-:B------:R-:W-:Y:S01]  /*1380*/  @!P5 IMAD.IADD R32, R32, 0x1, -R13.reuse ;  /* 0x000000012020d824 */ /* 0x100fe200078e0a0d */
[----:B------:R-:W-:Y:S01]  /*1390*/  ISETP.GT.U32.AND P5, PT, R13, R36, PT ;  /* 0x000000240d00720c */ /* 0x000fe20003fa4070 */
[----:B------:R-:W-:Y:S01]  /*13a0*/  @!P3 IMAD.MOV R28, RZ, RZ, -R28 ;  /* 0x000000ffff1cb224 */ /* 0x000fe200078e0a1c */
[----:B------:R-:W-:Y:S01]  /*13b0*/  ISETP.GE.AND P3, PT, R39, RZ, PT ;  /* 0x000000ff2700720c */ /* 0x000fe20003f66270 */
[----:B------:R-:W-:Y:S01]  /*13c0*/  @!P1 IMAD.IADD R31, R31, 0x1, -R13 ;  /* 0x000000011f1f9824 */ /* 0x000fe200078e0a0d */
[----:B------:R-:W-:Y:S01]  /*13d0*/  ISETP.GE.AND P1, PT, R40, RZ, PT ;  /* 0x000000ff2800720c */ /* 0x000fe20003f26270 */
[----:B------:R-:W-:-:S04]  /*13e0*/  IMAD.HI.U32 R30, R16, R38, RZ ;  /* 0x00000026101e7227 */ /* 0x000fc800078e00ff */
[----:B------:R-:W-:Y:S01]  /*13f0*/  @!P6 IMAD.IADD R33, R33, 0x1, -R13 ;  /* 0x000000012121e824 */ /* 0x000fe200078e0a0d */
[----:B------:R-:W-:Y:S01]  /*1400*/  ISETP.GE.AND P6, PT, R42, RZ, PT ;  /* 0x000000ff2a00720c */ /* 0x000fe20003fc6270 */
[----:B------:R-:W-:Y:S01]  /*1410*/  IMAD.MOV R30, RZ, RZ, -R30 ;  /* 0x000000ffff1e7224 */ /* 0x000fe200078e0a1e */
[----:B------:R-:W-:Y:S01]  /*1420*/  IADD3 R42, R23, 0x14, RZ ;  /* 0x00000014172a7810 */ /* 0x000fe20007ffe0ff */
[----:B------:R-:W-:Y:S01]  /*1430*/  @!P4 IMAD.MOV R31, RZ, RZ, -R31 ;  /* 0x000000ffff1fc224 */ /* 0x000fe200078e0a1f */
[----:B------:R-:W-:Y:S01]  /*1440*/  ISETP.GT.U32.AND P4, PT, R13, R33, PT ;  /* 0x000000210d00720c */ /* 0x000fe20003f84070 */
[----:B------:R-:W-:Y:S01]  /*1450*/  @!P0 IMAD.IADD R34, R34, 0x1, -R13 ;  /* 0x0000000122228824 */ /* 0x000fe200078e0a0d */
[----:B------:R-:W-:Y:S01]  /*1460*/  ISETP.GE.AND P0, PT, R41, RZ, PT ;  /* 0x000000ff2900720c */ /* 0x000fe20003f06270 */
[----:B------:R-:W-:Y:S01]  /*1470*/  IMAD.HI.U32 R35, R16, R37, RZ ;  /* 0x0000002510237227 */ /* 0x000fe200078e00ff */
[----:B------:R-:W-:-:S03]  /*1480*/  IADD3 R41, R23, 0x16, RZ ;  /* 0x0000001617297810 */ /* 0x000fc60007ffe0ff */
[C---:B------:R-:W-:Y:S01]  /*1490*/  IMAD R38, R13.reuse, R30, R38 ;  /* 0x0000001e0d267224 */ /* 0x040fe200078e0226 */
[----:B------:R-:W-:Y:S01]  /*14a0*/  IABS R39, R41 ;  /* 0x0000002900277213 */ /* 0x000fe20000000000 */
[----:B------:R-:W-:Y:S02]  /*14b0*/  IMAD.MOV.U32 R30, RZ, RZ, R32 ;  /* 0x000000ffff1e7224 */ /* 0x000fe400078e0020 */
[----:B------:R-:W-:Y:S02]  /*14c0*/  @!P5 IMAD.IADD R36, R36, 0x1, -R13 ;  /* 0x000000012424d824 */ /* 0x000fe400078e0a0d */
[----:B------:R-:W-:Y:S02]  /*14d0*/  IMAD.MOV R40, RZ, RZ, -R35 ;  /* 0x000000ffff287224 */ /* 0x000fe400078e0a23 */
[----:B------:R-:W-:Y:S01]  /*14e0*/  IMAD.MOV.U32 R32, RZ, RZ, R34 ;  /* 0x000000ffff207224 */ /* 0x000fe200078e0022 */
[C---:B------:R-:W-:Y:S01]  /*14f0*/  ISETP.GT.U32.AND P5, PT, R13.reuse, R36, PT ;  /* 0x000000240d00720c */ /* 0x040fe20003fa4070 */
[C---:B------:R-:W-:Y:S01]  /*1500*/  IMAD R34, R13.reuse, R40, R37 ;  /* 0x000000280d227224 */ /* 0x040fe200078e0225 */
[----:B------:R-:W-:Y:S01]  /*1510*/  IABS R37, R42 ;  /* 0x0000002a00257213 */ /* 0x000fe20000000000 */
[----:B------:R-:W-:Y:S01]  /*1520*/  @!P3 IMAD.MOV R32, RZ, RZ, -R32 ;  /* 0x000000ffff20b224 */ /* 0x000fe200078e0a20 */
[----:B------:R-:W-:Y:S01]  /*1530*/  ISETP.GT.U32.AND P3, PT, R13, R38, PT ;  /* 0x000000260d00720c */ /* 0x000fe20003f64070 */
[----:B------:R-:W-:Y:S01]  /*1540*/  @!P4 IMAD.IADD R33, R33, 0x1, -R13 ;  /* 0x000000012121c824 */ /* 0x000fe200078e0a0d */
[----:B------:R-:W-:Y:S01]  /*1550*/  ISETP.GT.U32.AND P4, PT, R13, R34, PT ;  /* 0x000000220d00720c */ /* 0x000fe20003f84070 */
[----:B------:R-:W-:-:S04]  /*1560*/  IMAD.HI.U32 R35, R16, R39, RZ ;  /* 0x0000002710237227 */ /* 0x000fc800078e00ff */
[----:B------:R-:W-:Y:S02]  /*1570*/  IMAD.MOV R40, RZ, RZ, -R35 ;  /* 0x000000ffff287224 */ /* 0x000fe400078e0a23 */
[----:B------:R-:W-:Y:S01]  /*1580*/  @!P5 IMAD.IADD R36, R36, 0x1, -R13 ;  /* 0x000000012424d824 */ /* 0x000fe200078e0a0d */
[----:B------:R-:W-:Y:S01]  /*1590*/  ISETP.GE.AND P5, PT, R41, RZ, PT ;  /* 0x000000ff2900720c */ /* 0x000fe20003fa6270 */
[----:B------:R-:W-:Y:S02]  /*15a0*/  @!P1 IMAD.MOV R33, RZ, RZ, -R33 ;  /* 0x000000ffff219224 */ /* 0x000fe400078e0a21 */
[----:B------:R-:W-:Y:S01]  /*15b0*/  @!P3 IMAD.IADD R38, R38, 0x1, -R13 ;  /* 0x000000012626b824 */ /* 0x000fe200078e0a0d */
[----:B------:R-:W-:Y:S01]  /*15c0*/  ISETP.GE.AND P3, PT, R42, RZ, PT ;  /* 0x000000ff2a00720c */ /* 0x000fe20003f66270 */
[C---:B------:R-:W-:Y:S01]  /*15d0*/  IMAD R40, R13.reuse, R40, R39 ;  /* 0x000000280d287224 */ /* 0x040fe200078e0227 */
[----:B------:R-:W-:Y:S01]  /*15e0*/  IABS R39, R55 ;  /* 0x0000003700277213 */ /* 0x000fe20000000000 */
[----:B------:R-:W-:Y:S01]  /*15f0*/  @!P4 IMAD.IADD R34, R34, 0x1, -R13 ;  /* 0x000000012222c824 */ /* 0x000fe200078e0a0d */
[----:B------:R-:W-:Y:S01]  /*1600*/  ISETP.GT.U32.AND P1, PT, R13, R38, PT ;  /* 0x000000260d00720c */ /* 0x000fe20003f24070 */
[----:B------:R-:W-:-:S02]  /*1610*/  IMAD.MOV.U32 R45, RZ, RZ, R36 ;  /* 0x000000ffff2d7224 */ /* 0x000fc400078e0024 */
[----:B------:R-:W-:Y:S01]  /*1620*/  @!P2 IMAD.MOV R30, RZ, RZ, -R30 ;  /* 0x000000ffff1ea224 */ /* 0x000fe200078e0a1e */
[----:B------:R-:W-:Y:S01]  /*1630*/  ISETP.GE.AND P2, PT, R43, RZ, PT ;  /* 0x000000ff2b00720c */ /* 0x000fe20003f46270 */
[----:B------:R-:W-:Y:S01]  /*1640*/  @!P0 IMAD.MOV R45, RZ, RZ, -R45 ;  /* 0x000000ffff2d8224 */ /* 0x000fe200078e0a2d */
[----:B------:R-:W-:Y:S01]  /*1650*/  IADD3 R43, R23, 0x12, RZ ;  /* 0x00000012172b7810 */ /* 0x000fe20007ffe0ff */
[----:B------:R-:W-:Y:S01]  /*1660*/  IMAD.HI.U32 R35, R16, R37, RZ ;  /* 0x0000002510237227 */ /* 0x000fe200078e00ff */
[C---:B------:R-:W-:Y:S02]  /*1670*/  ISETP.GT.U32.AND P4, PT, R13.reuse, R34, PT ;  /* 0x000000220d00720c */ /* 0x040fe40003f84070 */
[----:B------:R-:W-:Y:S01]  /*1680*/  ISETP.GT.U32.AND P0, PT, R13, R40, PT ;  /* 0x000000280d00720c */ /* 0x000fe20003f04070 */
[----:B------:R-:W-:Y:S01]  /*1690*/  IMAD.MOV R42, RZ, RZ, -R35 ;  /* 0x000000ffff2a7224 */ /* 0x000fe200078e0a23 */
[----:B------:R-:W-:Y:S01]  /*16a0*/  IABS R41, R43 ;  /* 0x0000002b00297213 */ /* 0x000fe20000000000 */
[----:B------:R-:W-:Y:S01]  /*16b0*/  @!P1 IMAD.IADD R38, R38, 0x1, -R13 ;  /* 0x0000000126269824 */ /* 0x000fe200078e0a0d */
[----:B------:R-:W-:-:S02]  /*16c0*/  IADD3 R35, R23, 0x10, RZ ;  /* 0x0000001017237810 */ /* 0x000fc40007ffe0ff */
[----:B------:R-:W-:Y:S01]  /*16d0*/  ISETP.GE.AND P1, PT, R43, RZ, PT ;  /* 0x000000ff2b00720c */ /* 0x000fe20003f26270 */
[----:B------:R-:W-:Y:S01]  /*16e0*/  IMAD.HI.U32 R36, R16, R41, RZ ;  /* 0x0000002910247227 */ /* 0x000fe200078e00ff */
[----:B------:R-:W0:Y:S03]  /*16f0*/  I2F.RP R43, R49 ;  /* 0x00000031002b7306 */ /* 0x000e260000209400 */
[----:B------:R-:W-:Y:S02]  /*1700*/  IMAD.MOV R44, RZ, RZ, -R36 ;  /* 0x000000ffff2c7224 */ /* 0x000fe400078e0a24 */
[----:B------:R-:W-:Y:S01]  /*1710*/  IMAD R36, R13, R42, R37 ;  /* 0x0000002a0d247224 */ /* 0x000fe200078e0225 */
[----:B------:R-:W-:Y:S01]  /*1720*/  IABS R37, R35 ;  /* 0x0000002300257213 */ /* 0x000fe20000000000 */
[--C-:B------:R-:W-:Y:S02]  /*1730*/  @!P4 IMAD.IADD R34, R34, 0x1, -R13.reuse ;  /* 0x000000012222c824 */ /* 0x100fe400078e0a0d */
[----:B------:R-:W-:Y:S01]  /*1740*/  @!P0 IMAD.IADD R40, R40, 0x1, -R13 ;  /* 0x0000000128288824 */ /* 0x000fe200078e0a0d */
[----:B------:R-:W-:Y:S01]  /*1750*/  ISETP.GE.AND P0, PT, R35, RZ, PT ;  /* 0x000000ff2300720c */ /* 0x000fe20003f06270 */
[----:B------:R-:W-:Y:S01]  /*1760*/  IMAD.MOV.U32 R47, RZ, RZ, R38 ;  /* 0x000000ffff2f7224 */ /* 0x000fe200078e0026 */
[C---:B------:R-:W-:Y:S01]  /*1770*/  ISETP.GT.U32.AND P4, PT, R13.reuse, R36, PT ;  /* 0x000000240d00720c */ /* 0x040fe20003f84070 */
[----:B------:R-:W-:Y:S01]  /*1780*/  IMAD R42, R13, R44, R41 ;  /* 0x0000002c0d2a7224 */ /* 0x000fe200078e0229 */
[----:B------:R-:W-:Y:S01]  /*1790*/  IADD3 R41, R23, 0xe, RZ ;  /* 0x0000000e17297810 */ /* 0x000fe20007ffe0ff */
[----:B------:R-:W-:Y:S01]  /*17a0*/  @!P6 IMAD.MOV R47, RZ, RZ, -R47 ;  /* 0x000000ffff2fe224 */ /* 0x000fe200078e0a2f */
[C---:B------:R-:W-:Y:S01]  /*17b0*/  ISETP.GT.U32.AND P6, PT, R13.reuse, R40, PT ;  /* 0x000000280d00720c */ /* 0x040fe20003fc4070 */
[----:B------:R-:W-:Y:S01]  /*17c0*/  IMAD.MOV.U32 R57, RZ, RZ, R34 ;  /* 0x000000ffff397224 */ /* 0x000fe200078e0022 */
[----:B------:R-:W-:Y:S01]  /*17d0*/  IABS R44, R41 ;  /* 0x00000029002c7213 */ /* 0x000fe20000000000 */
[----:B------:R-:W-:Y:S01]  /*17e0*/  IMAD.HI.U32 R35, R16, R37, RZ ;  /* 0x0000002510237227 */ /* 0x000fe200078e00ff */
[----:B0-----:R-:W0:Y:S03]  /*17f0*/  MUFU.RCP R43, R43 ;  /* 0x0000002b002b7308 */ /* 0x001e260000001000 */
[----:B------:R-:W-:Y:S01]  /*1800*/  @!P2 IMAD.MOV R57, RZ, RZ, -R57 ;  /* 0x000000ffff39a224 */ /* 0x000fe200078e0a39 */
[----:B------:R-:W-:Y:S01]  /*1810*/  ISETP.GT.U32.AND P2, PT, R13, R42, PT ;  /* 0x0000002a0d00720c */ /* 0x000fe20003f44070 */
[----:B------:R-:W-:-:S02]  /*1820*/  IMAD.MOV R38, RZ, RZ, -R35 ;  /* 0x000000ffff267224 */ /* 0x000fc400078e0a23 */
[----:B------:R-:W-:-:S04]  /*1830*/  IMAD.HI.U32 R34, R16, R44, RZ ;  /* 0x0000002c10227227 */ /* 0x000fc800078e00ff */
[C---:B------:R-:W-:Y:S02]  /*1840*/  IMAD R38, R13.reuse, R38, R37 ;  /* 0x000000260d267224 */ /* 0x040fe400078e0225 */
[--C-:B------:R-:W-:Y:S02]  /*1850*/  @!P6 IMAD.IADD R40, R40, 0x1, -R13.reuse ;  /* 0x000000012828e824 */ /* 0x100fe400078e0a0d */
[----:B------:R-:W-:Y:S01]  /*1860*/  IMAD.MOV R34, RZ, RZ, -R34 ;  /* 0x000000ffff227224 */ /* 0x000fe200078e0a22 */
[----:B------:R-:W-:Y:S01]  /*1870*/  ISETP.GT.U32.AND P6, PT, R13, R38, PT ;  /* 0x000000260d00720c */ /* 0x000fe20003fc4070 */
[----:B------:R-:W-:Y:S01]  /*1880*/  @!P2 IMAD.IADD R42, R42, 0x1, -R13 ;  /* 0x000000012a2aa824 */ /* 0x000fe200078e0a0d */
[----:B0-----:R-:W-:Y:S01]  /*1890*/  IADD3 R43, R43, 0xffffffe, RZ ;  /* 0x0ffffffe2b2b7810 */ /* 0x001fe20007ffe0ff */
[C---:B------:R-:W-:Y:S02]  /*18a0*/  IMAD R44, R13.reuse, R34, R44 ;  /* 0x000000220d2c7224 */ /* 0x040fe400078e022c */
[----:B------:R-:W-:Y:S01]  /*18b0*/  IMAD.HI.U32 R35, R16, R46, RZ ;  /* 0x0000002e10237227 */ /* 0x000fe200078e00ff */
[----:B------:R-:W-:-:S03]  /*18c0*/  ISETP.GT.U32.AND P2, PT, R13, R42, PT ;  /* 0x0000002a0d00720c */ /* 0x000fc60003f44070 */
[----:B------:R-:W-:Y:S02]  /*18d0*/  @!P4 IMAD.IADD R36, R36, 0x1, -R13 ;  /* 0x000000012424c824 */ /* 0x000fe400078e0a0d */
[----:B------:R-:W-:-:S03]  /*18e0*/  IMAD.HI.U32 R37, R16, R39, RZ ;  /* 0x0000002710257227 */ /* 0x000fc600078e00ff */
[C---:B------:R-:W-:Y:S01]  /*18f0*/  ISETP.GT.U32.AND P4, PT, R13.reuse, R36, PT ;  /* 0x000000240d00720c */ /* 0x040fe20003f84070 */
[----:B------:R-:W-:Y:S02]  /*1900*/  @!P6 IMAD.IADD R38, R38, 0x1, -R13 ;  /* 0x000000012626e824 */ /* 0x000fe400078e0a0d */
[----:B------:R-:W-:Y:S02]  /*1910*/  IMAD.MOV R35, RZ, RZ, -R35 ;  /* 0x000000ffff237224 */ /* 0x000fe400078e0a23 */
[----:B------:R-:W-:Y:S01]  /*1920*/  @!P2 IMAD.IADD R42, R42, 0x1, -R13 ;  /* 0x000000012a2aa824 */ /* 0x000fe200078e0a0d */
[C---:B------:R-:W-:Y:S01]  /*1930*/  ISETP.GT.U32.AND P6, PT, R13.reuse, R38, PT ;  /* 0x000000260d00720c */ /* 0x040fe20003fc4070 */
[----:B------:R-:W-:Y:S01]  /*1940*/  IMAD.MOV R48, RZ, RZ, -R37 ;  /* 0x000000ffff307224 */ /* 0x000fe200078e0a25 */
[C---:B------:R-:W-:Y:S01]  /*1950*/  ISETP.GT.U32.AND P2, PT, R13.reuse, R44, PT ;  /* 0x0000002c0d00720c */ /* 0x040fe20003f44070 */
[----:B------:R-:W-:Y:S01]  /*1960*/  IMAD R46, R13, R35, R46 ;  /* 0x000000230d2e7224 */ /* 0x000fe200078e022e */
[----:B------:R-:W-:Y:S01]  /*1970*/  IADD3 R37, R23, 0x8, RZ ;  /* 0x0000000817257810 */ /* 0x000fe20007ffe0ff */
[----:B------:R-:W-:Y:S01]  /*1980*/  IMAD.MOV.U32 R59, RZ, RZ, R40 ;  /* 0x000000ffff3b7224 */ /* 0x000fe200078e0028 */
[----:B------:R-:W0:Y:S01]  /*1990*/  F2I.FTZ.U32.TRUNC.NTZ R35, R43 ;  /* 0x0000002b00237305 */ /* 0x000e22000021f000 */
[----:B------:R-:W-:Y:S01]  /*19a0*/  IMAD R40, R13, R48, R39 ;  /* 0x000000300d287224 */ /* 0x000fe200078e0227 */
[----:B------:R-:W-:Y:S01]  /*19b0*/  IABS R48, R37 ;  /* 0x0000002500307213 */ /* 0x000fe20000000000 */
[----:B------:R-:W-:Y:S01]  /*19c0*/  @!P4 IMAD.IADD R36, R36, 0x1, -R13 ;  /* 0x000000012424c824 */ /* 0x000fe200078e0a0d */
[----:B------:R-:W-:Y:S01]  /*19d0*/  IADD3 R39, R23, 0x6, RZ ;  /* 0x0000000617277810 */ /* 0x000fe20007ffe0ff */
[----:B------:R-:W-:Y:S01]  /*19e0*/  @!P5 IMAD.MOV R59, RZ, RZ, -R59 ;  /* 0x000000ffff3bd224 */ /* 0x000fe200078e0a3b */
[----:B------:R-:W-:Y:S01]  /*19f0*/  ISETP.GE.AND P4, PT, R41, RZ, PT ;  /* 0x000000ff2900720c */ /* 0x000fe20003f86270 */
[--C-:B------:R-:W-:Y:S01]  /*1a00*/  @!P6 IMAD.IADD R38, R38, 0x1, -R13.reuse ;  /* 0x000000012626e824 */ /* 0x100fe200078e0a0d */
[C---:B------:R-:W-:Y:S01]  /*1a10*/  ISETP.GT.U32.AND P6, PT, R13.reuse, R46, PT ;  /* 0x0000002e0d00720c */ /* 0x040fe20003fc4070 */
[----:B------:R-:W-:Y:S01]  /*1a20*/  @!P2 IMAD.IADD R44, R44, 0x1, -R13 ;  /* 0x000000012c2ca824 */ /* 0x000fe200078e0a0d */
[----:B------:R-:W-:Y:S01]  /*1a30*/  ISETP.GT.U32.AND P2, PT, R13, R40, PT ;  /* 0x000000280d00720c */ /* 0x000fe20003f44070 */
[----:B------:R-:W-:Y:S01]  /*1a40*/  IMAD.MOV.U32 R61, RZ, RZ, R36 ;  /* 0x000000ffff3d7224 */ /* 0x000fe200078e0024 */
[C---:B------:R-:W-:Y:S01]  /*1a50*/  ISETP.GE.AND P5, PT, R23.reuse, RZ, PT ;  /* 0x000000ff1700720c */ /* 0x040fe20003fa6270 */
[----:B------:R-:W-:Y:S01]  /*1a60*/  IMAD.MOV.U32 R63, RZ, RZ, R42 ;  /* 0x000000ffff3f7224 */ /* 0x000fe200078e002a */
[----:B------:R-:W-:Y:S01]  /*1a70*/  IADD3 R41, R23, 0x4, RZ ;  /* 0x0000000417297810 */ /* 0x000fe20007ffe0ff */
[----:B------:R-:W-:Y:S01]  /*1a80*/  IMAD.HI.U32 R23, R16, R48, RZ ;  /* 0x0000003010177227 */ /* 0x000fe200078e00ff */
[----:B------:R-:W-:-:S02]  /*1a90*/  IABS R50, R39 ;  /* 0x0000002700327213 */ /* 0x000fc40000000000 */
[----:B------:R-:W-:Y:S01]  /*1aa0*/  IABS R51, R41 ;  /* 0x0000002900337213 */ /* 0x000fe20000000000 */
[----:B------:R-:W-:Y:S02]  /*1ab0*/  @!P3 IMAD.MOV R61, RZ, RZ, -R61 ;  /* 0x000000ffff3db224 */ /* 0x000fe400078e0a3d */
[--C-:B------:R-:W-:Y:S01]  /*1ac0*/  @!P6 IMAD.IADD R46, R46, 0x1, -R13.reuse ;  /* 0x000000012e2ee824 */ /* 0x100fe200078e0a0d */
[C---:B------:R-:W-:Y:S01]  /*1ad0*/  ISETP.GT.U32.AND P6, PT, R13.reuse, R44, PT ;  /* 0x0000002c0d00720c */ /* 0x040fe20003fc4070 */
[----:B------:R-:W-:Y:S02]  /*1ae0*/  @!P2 IMAD.IADD R40, R40, 0x1, -R13 ;  /* 0x000000012828a824 */ /* 0x000fe400078e0a0d */
[----:B------:R-:W-:Y:S01]  /*1af0*/  IMAD.MOV R23, RZ, RZ, -R23 ;  /* 0x000000ffff177224 */ /* 0x000fe200078e0a17 */
[C---:B------:R-:W-:Y:S01]  /*1b00*/  ISETP.GT.U32.AND P3, PT, R13.reuse, R46, PT ;  /* 0x0000002e0d00720c */ /* 0x040fe20003f64070 */
[----:B------:R-:W-:Y:S01]  /*1b10*/  IMAD.HI.U32 R34, R16, R50, RZ ;  /* 0x0000003210227227 */ /* 0x000fe200078e00ff */
[----:B------:R-:W-:-:S03]  /*1b20*/  ISETP.GT.U32.AND P2, PT, R13, R40, PT ;  /* 0x000000280d00720c */ /* 0x000fc60003f44070 */
[----:B------:R-:W-:Y:S02]  /*1b30*/  IMAD R48, R13, R23, R48 ;  /* 0x000000170d307224 */ /* 0x000fe400078e0230 */
[----:B------:R-:W-:Y:S02]  /*1b40*/  IMAD.MOV R34, RZ, RZ, -R34 ;  /* 0x000000ffff227224 */ /* 0x000fe400078e0a22 */
[----:B------:R-:W-:-:S04]  /*1b50*/  IMAD.HI.U32 R23, R16, R54, RZ ;  /* 0x0000003610177227 */ /* 0x000fc800078e00ff */
[C---:B------:R-:W-:Y:S02]  /*1b60*/  IMAD R50, R13.reuse, R34, R50 ;  /* 0x000000220d327224 */ /* 0x040fe400078e0232 */
[----:B------:R-:W-:Y:S02]  /*1b70*/  IMAD.MOV R23, RZ, RZ, -R23 ;  /* 0x000000ffff177224 */ /* 0x000fe400078e0a17 */
[----:B------:R-:W-:Y:S02]  /*1b80*/  IMAD.MOV.U32 R34, RZ, RZ, R51 ;  /* 0x000000ffff227224 */ /* 0x000fe400078e0033 */
[C---:B------:R-:W-:Y:S02]  /*1b90*/  IMAD R54, R13.reuse, R23, R54 ;  /* 0x000000170d367224 */ /* 0x040fe400078e0236 */
[----:B------:R-:W-:Y:S01]  /*1ba0*/  @!P3 IMAD.IADD R46, R46, 0x1, -R13 ;  /* 0x000000012e2eb824 */ /* 0x000fe200078e0a0d */
[----:B------:R-:W-:Y:S01]  /*1bb0*/  ISETP.GT.U32.AND P3, PT, R13, R50, PT ;  /* 0x000000320d00720c */ /* 0x000fe20003f64070 */
[----:B------:R-:W-:-:S04]  /*1bc0*/  IMAD.HI.U32 R23, R16, R34, RZ ;  /* 0x0000002210177227 */ /* 0x000fc800078e00ff */
[----:B------:R-:W-:Y:S01]  /*1bd0*/  @!P6 IMAD.IADD R44, R44, 0x1, -R13 ;  /* 0x000000012c2ce824 */ /* 0x000fe200078e0a0d */
[C---:B------:R-:W-:Y:S01]  /*1be0*/  ISETP.GT.U32.AND P6, PT, R13.reuse, R48, PT ;  /* 0x000000300d00720c */ /* 0x040fe20003fc4070 */
[----:B0-----:R-:W-:Y:S02]  /*1bf0*/  IMAD.MOV R36, RZ, RZ, -R35 ;  /* 0x000000ffff247224 */ /* 0x001fe400078e0a23 */
[----:B------:R-:W-:Y:S01]  /*1c00*/  @!P2 IMAD.IADD R40, R40, 0x1, -R13 ;  /* 0x000000012828a824 */ /* 0x000fe200078e0a0d */
[----:B------:R-:W-:Y:S01]  /*1c10*/  ISETP.GT.U32.AND P2, PT, R13, R54, PT ;  /* 0x000000360d00720c */ /* 0x000fe20003f44070 */
[----:B------:R-:W-:Y:S02]  /*1c20*/  IMAD.MOV R23, RZ, RZ, -R23 ;  /* 0x000000ffff177224 */ /* 0x000fe400078e0a17 */
[----:B------:R-:W-:-:S04]  /*1c30*/  IMAD.HI.U32 R16, R16, R52, RZ ;  /* 0x0000003410107227 */ /* 0x000fc800078e00ff */
[----:B------:R-:W-:Y:S02]  /*1c40*/  IMAD R43, R36, R49, RZ ;  /* 0x00000031242b7224 */ /* 0x000fe400078e02ff */
[----:B------:R-:W-:Y:S01]  /*1c50*/  IMAD R36, R13, R23, R34 ;  /* 0x000000170d247224 */ /* 0x000fe200078e0222 */
[----:B------:R-:W-:Y:S01]  /*1c60*/  SHF.R.S32.HI R23, RZ, 0x1f, R14 ;  /* 0x0000001fff177819 */ /* 0x000fe2000001140e */
[----:B------:R-:W-:Y:S02]  /*1c70*/  IMAD.MOV R16, RZ, RZ, -R16 ;  /* 0x000000ffff107224 */ /* 0x000fe400078e0a10 */
[----:B------:R-:W-:Y:S01]  /*1c80*/  IMAD.MOV.U32 R34, RZ, RZ, RZ ;  /* 0x000000ffff227224 */ /* 0x000fe200078e00ff */
[----:B------:R-:W-:Y:S01]  /*1c90*/  LEA.HI R77, R23, R14, RZ, 0x5 ;  /* 0x0000000e174d7211 */ /* 0x000fe200078f28ff */
[----:B------:R-:W-:Y:S01]  /*1ca0*/  IMAD R52, R13, R16, R52 ;  /* 0x000000100d347224 */ /* 0x000fe200078e0234 */
[----:B------:R-:W-:Y:S01]  /*1cb0*/  SHF.R.S32.HI R16, RZ, 0x2, R0 ;  /* 0x00000002ff107819 */ /* 0x000fe20000011400 */
[----:B------:R-:W-:Y:S01]  /*1cc0*/  IMAD.HI.U32 R34, R35, R43, R34 ;  /* 0x0000002b23227227 */ /* 0x000fe200078e0022 */
[----:B------:R-:W-:-:S02]  /*1cd0*/  SHF.R.S32.HI R77, RZ, 0x5, R77 ;  /* 0x00000005ff4d7819 */ /* 0x000fc4000001144d */
[----:B------:R-:W-:Y:S01]  /*1ce0*/  SGXT R16, R16, 0x1 ;  /* 0x000000011010781a */ /* 0x000fe20000000200 */
[--C-:B------:R-:W-:Y:S02]  /*1cf0*/  @!P3 IMAD.IADD R50, R50, 0x1, -R13.reuse ;  /* 0x000000013232b824 */ /* 0x100fe400078e0a0d */
[--C-:B------:R-:W-:Y:S01]  /*1d00*/  @!P6 IMAD.IADD R48, R48, 0x1, -R13.reuse ;  /* 0x000000013030e824 */ /* 0x100fe200078e0a0d */
[C---:B------:R-:W-:Y:S01]  /*1d10*/  ISETP.GT.U32.AND P6, PT, R13.reuse, R36, PT ;  /* 0x000000240d00720c */ /* 0x040fe20003fc4070 */
[----:B------:R-:W-:Y:S01]  /*1d20*/  @!P2 IMAD.IADD R54, R54, 0x1, -R13 ;  /* 0x000000013636a824 */ /* 0x000fe200078e0a0d */
[C---:B------:R-:W-:Y:S01]  /*1d30*/  ISETP.GT.U32.AND P2, PT, R13.reuse, R52, PT ;  /* 0x000000340d00720c */ /* 0x040fe20003f44070 */
[----:B------:R-:W-:Y:S01]  /*1d40*/  @!P1 IMAD.MOV R63, RZ, RZ, -R63 ;  /* 0x000000ffff3f9224 */ /* 0x000fe200078e0a3f */
[C---:B------:R-:W-:Y:S01]  /*1d50*/  ISETP.GT.U32.AND P1, PT, R13.reuse, R50, PT ;  /* 0x000000320d00720c */ /* 0x040fe20003f24070 */
[----:B------:R-:W-:Y:S01]  /*1d60*/  IMAD.HI.U32 R34, R34, R72, RZ ;  /* 0x0000004822227227 */ /* 0x000fe200078e00ff */
[----:B------:R-:W-:-:S02]  /*1d70*/  ISETP.GT.U32.AND P3, PT, R13, R48, PT ;  /* 0x000000300d00720c */ /* 0x000fc40003f64070 */
[----:B------:R-:W-:Y:S01]  /*1d80*/  LOP3.LUT R23, R16, 0x90, RZ, 0xc0, !PT ;  /* 0x0000009010177812 */ /* 0x000fe200078ec0ff */
[----:B------:R-:W-:Y:S02]  /*1d90*/  IMAD.MOV R34, RZ, RZ, -R34 ;  /* 0x000000ffff227224 */ /* 0x000fe400078e0a22 */
[----:B------:R-:W-:Y:S02]  /*1da0*/  IMAD.MOV.U32 R65, RZ, RZ, R38 ;  /* 0x000000ffff417224 */ /* 0x000fe400078e0026 */
[----:B------:R-:W-:Y:S02]  /*1db0*/  IMAD R72, R49, R34, R72 ;  /* 0x0000002231487224 */ /* 0x000fe400078e0248 */
[--C-:B------:R-:W-:Y:S01]  /*1dc0*/  @!P6 IMAD.IADD R36, R36, 0x1, -R13.reuse ;  /* 0x000000012424e824 */ /* 0x100fe200078e0a0d */
[----:B------:R-:W-:Y:S01]  /*1dd0*/  ISETP.GT.U32.AND P6, PT, R13, R54, PT ;  /* 0x000000360d00720c */ /* 0x000fe20003fc4070 */
[--C-:B------:R-:W-:Y:S01]  /*1de0*/  @!P1 IMAD.IADD R50, R50, 0x1, -R13.reuse ;  /* 0x0000000132329824 */ /* 0x100fe200078e0a0d */
[----:B------:R-:W-:Y:S01]  /*1df0*/  ISETP.GT.U32.AND P1, PT, R49, R72, PT ;  /* 0x000000483100720c */ /* 0x000fe20003f24070 */
[----:B------:R-:W-:-:S02]  /*1e00*/  @!P2 IMAD.IADD R52, R52, 0x1, -R13 ;  /* 0x000000013434a824 */ /* 0x000fc400078e0a0d */
[----:B------:R-:W-:Y:S01]  /*1e10*/  @!P0 IMAD.MOV R65, RZ, RZ, -R65 ;  /* 0x000000ffff418224 */ /* 0x000fe200078e0a41 */
[----:B------:R-:W-:Y:S01]  /*1e20*/  ISETP.GT.U32.AND P0, PT, R13, R36, PT ;  /* 0x000000240d00720c */ /* 0x000fe20003f04070 */
[--C-:B------:R-:W-:Y:S01]  /*1e30*/  @!P3 IMAD.IADD R48, R48, 0x1, -R13.reuse ;  /* 0x000000013030b824 */ /* 0x100fe200078e0a0d */
[----:B------:R-:W-:Y:S01]  /*1e40*/  ISETP.GE.AND P3, PT, R53, RZ, PT ;  /* 0x000000ff3500720c */ /* 0x000fe20003f66270 */
[----:B------:R-:W-:Y:S01]  /*1e50*/  @!P4 IMAD.MOV R44, RZ, RZ, -R44 ;  /* 0x000000ffff2cc224 */ /* 0x000fe200078e0a2c */
[----:B------:R-:W-:Y:S01]  /*1e60*/  ISETP.GT.U32.AND P2, PT, R13, R52, PT ;  /* 0x000000340d00720c */ /* 0x000fe20003f44070 */
[----:B------:R-:W-:Y:S01]  /*1e70*/  IMAD.SHL.U32 R14, R0, 0x20, RZ ;  /* 0x00000020000e7824 */ /* 0x000fe200078e00ff */
[----:B------:R-:W-:Y:S01]  /*1e80*/  ISETP.GE.AND P4, PT, R55, RZ, PT ;  /* 0x000000ff3700720c */ /* 0x000fe20003f86270 */
[----:B------:R-:W-:Y:S01]  /*1e90*/  @!P6 IMAD.IADD R54, R54, 0x1, -R13 ;  /* 0x000000013636e824 */ /* 0x000fe200078e0a0d */
[----:B------:R-:W-:Y:S01]  /*1ea0*/  ISETP.GE.AND P6, PT, R37, RZ, PT ;  /* 0x000000ff2500720c */ /* 0x000fe20003fc6270 */
[----:B------:R-:W-:Y:S01]  /*1eb0*/  @!P1 IMAD.IADD R72, R72, 0x1, -R49 ;  /* 0x0000000148489824 */ /* 0x000fe200078e0a31 */
[----:B------:R-:W-:Y:S01]  /*1ec0*/  ISETP.GE.AND P1, PT, R41, RZ, PT ;  /* 0x000000ff2900720c */ /* 0x000fe20003f26270 */
[----:B------:R-:W-:Y:S01]  /*1ed0*/  IMAD.MOV.U32 R69, RZ, RZ, R50 ;  /* 0x000000ffff457224 */ /* 0x000fe200078e0032 */
[----:B------:R-:W-:Y:S01]  /*1ee0*/  LOP3.LUT R23, R23, 0x60, R14, 0xf8, !PT ;  /* 0x0000006017177812 */ /* 0x000fe200078ef80e */
[--C-:B------:R-:W-:Y:S01]  /*1ef0*/  @!P0 IMAD.IADD R36, R36, 0x1, -R13.reuse ;  /* 0x0000000124248824 */ /* 0x100fe200078e0a0d */
[----:B------:R-:W-:Y:S01]  /*1f00*/  ISETP.GE.AND P0, PT, R39, RZ, PT ;  /* 0x000000ff2700720c */ /* 0x000fe20003f06270 */
[----:B------:R-:W-:Y:S01]  /*1f10*/  @!P3 IMAD.MOV R46, RZ, RZ, -R46 ;  /* 0x000000ffff2eb224 */ /* 0x000fe200078e0a2e */
[----:B------:R-:W-:Y:S01]  /*1f20*/  ISETP.GT.U32.AND P3, PT, R49, R72, PT ;  /* 0x000000483100720c */ /* 0x000fe20003f64070 */
[----:B------:R-:W-:Y:S01]  /*1f30*/  @!P2 IMAD.IADD R52, R52, 0x1, -R13 ;  /* 0x000000013434a824 */ /* 0x000fe200078e0a0d */
[----:B------:R-:W-:Y:S01]  /*1f40*/  ISETP.GE.AND P2, PT, R56, RZ, PT ;  /* 0x000000ff3800720c */ /* 0x000fe20003f46270 */
[----:B------:R-:W-:Y:S01]  /*1f50*/  IMAD.SHL.U32 R13, R0, 0x40, RZ ;  /* 0x00000040000d7824 */ /* 0x000fe200078e00ff */
[----:B------:R-:W-:Y:S01]  /*1f60*/  LOP3.LUT R35, R23, 0x10, R84, 0x78, !PT ;  /* 0x0000001017237812 */ /* 0x000fe200078e7854 */
[----:B------:R-:W-:-:S02]  /*1f70*/  IMAD.MOV.U32 R71, RZ, RZ, R36 ;  /* 0x000000ffff477224 */ /* 0x000fc400078e0024 */
[C---:B------:R-:W-:Y:S01]  /*1f80*/  IMAD.SHL.U32 R14, R0.reuse, 0x10, RZ ;  /* 0x00000010000e7824 */ /* 0x040fe200078e00ff */
[----:B------:R-:W-:Y:S01]  /*1f90*/  LOP3.LUT R34, R13, 0x1c0, RZ, 0xc0, !PT ;  /* 0x000001c00d227812 */ /* 0x000fe200078ec0ff */
[----:B------:R-:W-:Y:S02]  /*1fa0*/  IMAD.SHL.U32 R37, R0, 0x8, RZ ;  /* 0x0000000800257824 */ /* 0x000fe400078e00ff */
[----:B------:R-:W-:Y:S01]  /*1fb0*/  IMAD.MOV.U32 R23, RZ, RZ, R40 ;  /* 0x000000ffff177224 */ /* 0x000fe200078e0028 */
[----:B------:R-:W-:Y:S01]  /*1fc0*/  LOP3.LUT R16, R14, 0x100, RZ, 0xc0, !PT ;  /* 0x000001000e107812 */ /* 0x000fe200078ec0ff */
[----:B------:R-:W-:Y:S01]  /*1fd0*/  IMAD.MOV.U32 R67, RZ, RZ, R48 ;  /* 0x000000ffff437224 */ /* 0x000fe200078e0030 */
[----:B------:R-:W-:Y:S01]  /*1fe0*/  LOP3.LUT R85, R34, 0x30, R37, 0xf8, !PT ;  /* 0x0000003022557812 */ /* 0x000fe200078ef825 */
[----:B------:R-:W-:Y:S01]  /*1ff0*/  IMAD.MOV.U32 R73, RZ, RZ, R52 ;  /* 0x000000ffff497224 */ /* 0x000fe200078e0034 */
[----:B------:R-:W-:Y:S01]  /*2000*/  LOP3.LUT R34, RZ, c[0x0][0x17c], RZ, 0x33, !PT ;  /* 0x00005f00ff227a12 */ /* 0x000fe200078e33ff */
[----:B------:R-:W-:-:S02]  /*2010*/  IMAD.MOV.U32 R83, RZ, RZ, R54 ;  /* 0x000000ffff537224 */ /* 0x000fc400078e0036 */
[----:B------:R-:W-:Y:S01]  /*2020*/  @!P1 IMAD.MOV R71, RZ, RZ, -R71 ;  /* 0x000000ffff479224 */ /* 0x000fe200078e0a47 */
[----:B------:R-:W-:Y:S01]  /*2030*/  ISETP.GE.AND P1, PT, R3, RZ, PT ;  /* 0x000000ff0300720c */ /* 0x000fe20003f26270 */
[----:B------:R-:W-:Y:S01]  /*2040*/  @!P0 IMAD.MOV R69, RZ, RZ, -R69 ;  /* 0x000000ffff458224 */ /* 0x000fe200078e0a45 */
[----:B------:R-:W-:Y:S01]  /*2050*/  ISETP.NE.AND P0, PT, RZ, c[0x0][0x178], PT ;  /* 0x00005e00ff007a0c */ /* 0x000fe20003f05270 */
[----:B------:R-:W-:Y:S01]  /*2060*/  @!P3 IMAD.IADD R72, R72, 0x1, -R49 ;  /* 0x000000014848b824 */ /* 0x000fe200078e0a31 */
[----:B------:R-:W-:Y:S01]  /*2070*/  ISETP.NE.AND P3, PT, RZ, c[0x0][0x17c], PT ;  /* 0x00005f00ff007a0c */ /* 0x000fe20003f65270 */
[----:B------:R-:W-:Y:S02]  /*2080*/  @!P4 IMAD.MOV R23, RZ, RZ, -R23 ;  /* 0x000000ffff17c224 */ /* 0x000fe400078e0a17 */
[----:B------:R-:W-:Y:S01]  /*2090*/  @!P6 IMAD.MOV R67, RZ, RZ, -R67 ;  /* 0x000000ffff43e224 */ /* 0x000fe200078e0a43 */
[C---:B------:R-:W-:Y:S01]  /*20a0*/  SEL R36, R34.reuse, R17, !P3 ;  /* 0x0000001122247207 */ /* 0x040fe20005800000 */
[----:B------:R-:W-:Y:S01]  /*20b0*/  @!P2 IMAD.MOV R73, RZ, RZ, -R73 ;  /* 0x000000ffff49a224 */ /* 0x000fe200078e0a49 */
[C---:B------:R-:W-:Y:S01]  /*20c0*/  SEL R37, R34.reuse, R18, !P3 ;  /* 0x0000001222257207 */ /* 0x040fe20005800000 */
[----:B------:R-:W-:Y:S01]  /*20d0*/  @!P5 IMAD.MOV R83, RZ, RZ, -R83 ;  /* 0x000000ffff53d224 */ /* 0x000fe200078e0a53 */
[----:B------:R-:W-:Y:S01]  /*20e0*/  SEL R38, R34, R19, !P3 ;  /* 0x0000001322267207 */ /* 0x000fe20005800000 */
[----:B------:R-:W-:Y:S01]  /*20f0*/  IMAD.IADD R16, R16, 0x1, R35 ;  /* 0x0000000110107824 */ /* 0x000fe200078e0223 */
[----:B------:R-:W-:Y:S01]  /*2100*/  SEL R35, R34, R15, !P3 ;  /* 0x0000000f22237207 */ /* 0x000fe20005800000 */
[----:B------:R-:W-:Y:S01]  /*2110*/  IMAD R36, R36, c[0x0][0x190], RZ ;  /* 0x0000640024247a24 */ /* 0x000fe200078e02ff */
[C---:B------:R-:W-:Y:S01]  /*2120*/  SEL R39, R34.reuse, R20, !P3 ;  /* 0x0000001422277207 */ /* 0x040fe20005800000 */
[----:B------:R-:W-:Y:S01]  /*2130*/  IMAD R37, R37, c[0x0][0x190], RZ ;  /* 0x0000640025257a24 */ /* 0x000fe200078e02ff */
[C---:B------:R-:W-:Y:S01]  /*2140*/  SEL R40, R34.reuse, R21, !P3 ;  /* 0x0000001522287207 */ /* 0x040fe20005800000 */
[----:B------:R-:W-:Y:S01]  /*2150*/  IMAD R35, R35, c[0x0][0x190], RZ ;  /* 0x0000640023237a24 */ /* 0x000fe200078e02ff */
[----:B------:R-:W-:Y:S01]  /*2160*/  SEL R41, R34, R22, !P3 ;  /* 0x0000001622297207 */ /* 0x000fe20005800000 */
        /* <DEDUP_REMOVED lines=31> */
[C---:B------:R-:W-:Y:S01]  /*2360*/  SEL R58, R34.reuse, R63, !P3 ;  /* 0x0000003f223a7207 */ /* 0x040fe20005800000 */
        /* <DEDUP_REMOVED lines=18> */
[----:B------:R-:W-:Y:S01]  /*2490*/  IMAD.MOV.U32 R83, RZ, RZ, R72 ;  /* 0x000000ffff537224 */ /* 0x000fe200078e0048 */
[----:B------:R-:W-:Y:S01]  /*24a0*/  LOP3.LUT R73, R85, 0x30, R84, 0x78, !PT ;  /* 0x0000003055497812 */ /* 0x000fe200078e7854 */
[----:B------:R-:W-:Y:S01]  /*24b0*/  IMAD R85, R74, c[0x0][0x190], RZ ;  /* 0x000064004a557a24 */ /* 0x000fe200078e02ff */
[----:B------:R-:W-:Y:S01]  /*24c0*/  LEA R74, P2, R35, c[0x0][0x168], 0x1 ;  /* 0x00005a00234a7a11 */ /* 0x000fe200078408ff */
[----:B------:R-:W-:Y:S01]  /*24d0*/  @!P1 IMAD.MOV R83, RZ, RZ, -R83 ;  /* 0x000000ffff539224 */ /* 0x000fe200078e0a53 */
[----:B------:R-:W-:Y:S01]  /*24e0*/  @!P0 LOP3.LUT R83, RZ, c[0x0][0x178], RZ, 0x33, !PT ;  /* 0x00005e00ff538a12 */ /* 0x000fe200078e33ff */
[----:B------:R-:W-:Y:S01]  /*24f0*/  IMAD R99, R82, c[0x0][0x190], RZ ;  /* 0x0000640052637a24 */ /* 0x000fe200078e02ff */
[----:B------:R-:W-:Y:S01]  /*2500*/  LEA R75, P3, R36, c[0x0][0x168], 0x1 ;  /* 0x00005a00244b7a11 */ /* 0x000fe200078608ff */
[----:B------:R-:W-:Y:S01]  /*2510*/  IMAD R93, R81, c[0x0][0x190], RZ ;  /* 0x00006400515d7a24 */ /* 0x000fe200078e02ff */
[----:B------:R-:W-:Y:S01]  /*2520*/  LEA R124, P4, R37, c[0x0][0x168], 0x1 ;  /* 0x00005a00257c7a11 */ /* 0x000fe200078808ff */
[----:B------:R-:W-:Y:S01]  /*2530*/  IMAD R83, R83, c[0x0][0x184], RZ ;  /* 0x0000610053537a24 */ /* 0x000fe200078e02ff */
[----:B------:R-:W-:Y:S01]  /*2540*/  LEA R125, P5, R38, c[0x0][0x168], 0x1 ;  /* 0x00005a00267d7a11 */ /* 0x000fe200078a08ff */
[----:B------:R-:W-:Y:S01]  /*2550*/  IMAD R34, R34, c[0x0][0x190], RZ ;  /* 0x0000640022227a24 */ /* 0x000fe200078e02ff */
[----:B------:R-:W-:Y:S01]  /*2560*/  LEA.HI.X.SX32 R128, R35, c[0x0][0x16c], 0x1, P2 ;  /* 0x00005b0023807a11 */ /* 0x000fe200010f0eff */
[----:B------:R-:W-:Y:S01]  /*2570*/  IMAD.MOV.U32 R27, RZ, RZ, c[0x0][0x18c] ;  /* 0x00006300ff1b7624 */ /* 0x000fe200078e00ff */
[C---:B------:R-:W-:Y:S01]  /*2580*/  LEA R94, P1, R83.reuse, c[0x0][0x160], 0x1 ;  /* 0x00005800535e7a11 */ /* 0x040fe200078208ff */
[----:B------:R-:W-:Y:S01]  /*2590*/  IMAD.MOV.U32 R28, RZ, RZ, c[0x0][0x188] ;  /* 0x00006200ff1c7624 */ /* 0x000fe200078e00ff */
[----:B------:R-:W-:Y:S01]  /*25a0*/  LEA.HI.X.SX32 R130, R36, c[0x0][0x16c], 0x1, P3 ;  /* 0x00005b0024827a11 */ /* 0x000fe200018f0eff */
[----:B------:R-:W-:Y:S01]  /*25b0*/  IMAD R18, R2, c[0x0][0x188], RZ ;  /* 0x0000620002127a24 */ /* 0x000fe200078e02ff */
[----:B------:R-:W-:Y:S01]  /*25c0*/  LEA.HI.X.SX32 R95, R83, c[0x0][0x164], 0x1, P1 ;  /* 0x00005900535f7a11 */ /* 0x000fe200008f0eff */
[----:B------:R-:W-:Y:S01]  /*25d0*/  IMAD R19, R11, c[0x0][0x188], RZ ;  /* 0x000062000b137a24 */ /* 0x000fe200078e02ff */
[----:B------:R-:W-:Y:S01]  /*25e0*/  LEA.HI.X.SX32 R132, R37, c[0x0][0x16c], 0x1, P4 ;  /* 0x00005b0025847a11 */ /* 0x000fe200020f0eff */
[----:B------:R-:W-:Y:S01]  /*25f0*/  IMAD R20, R10, c[0x0][0x188], RZ ;  /* 0x000062000a147a24 */ /* 0x000fe200078e02ff */
[----:B------:R-:W-:Y:S01]  /*2600*/  LEA.HI.X.SX32 R127, R38, c[0x0][0x16c], 0x1, P5 ;  /* 0x00005b00267f7a11 */ /* 0x000fe200028f0eff */
[----:B------:R-:W-:Y:S01]  /*2610*/  IMAD R21, R9, c[0x0][0x188], RZ ;  /* 0x0000620009157a24 */ /* 0x000fe200078e02ff */
[----:B------:R-:W-:Y:S01]  /*2620*/  LEA R76, P6, R39, c[0x0][0x168], 0x1 ;  /* 0x00005a00274c7a11 */ /* 0x000fe200078c08ff */
        /* <DEDUP_REMOVED lines=8> */
[----:B------:R-:W-:Y:S01]  /*26b0*/  CS2R R68, SRZ ;  /* 0x0000000000447805 */ /* 0x000fe2000001ff00 */
[----:B------:R-:W-:Y:S01]  /*26c0*/  LEA R123, P4, R48, c[0x0][0x168], 0x1 ;  /* 0x00005a00307b7a11 */ /* 0x000fe200078808ff */
[----:B------:R-:W-:Y:S01]  /*26d0*/  CS2R R70, SRZ ;  /* 0x0000000000467805 */ /* 0x000fe2000001ff00 */
[----:B------:R-:W-:Y:S01]  /*26e0*/  LEA R32, P5, R49, c[0x0][0x168], 0x1 ;  /* 0x00005a0031207a11 */ /* 0x000fe200078a08ff */
[----:B------:R-:W-:Y:S01]  /*26f0*/  CS2R R64, SRZ ;  /* 0x0000000000407805 */ /* 0x000fe2000001ff00 */
[----:B------:R-:W-:Y:S01]  /*2700*/  LEA.HI.X.SX32 R129, R39, c[0x0][0x16c], 0x1, P6 ;  /* 0x00005b0027817a11 */ /* 0x000fe200030f0eff */
        /* <DEDUP_REMOVED lines=10> */
[----:B------:R-:W-:Y:S01]  /*27b0*/  IMAD.SHL.U32 R27, R27, 0x20, RZ ;  /* 0x000000201b1b7824 */ /* 0x000fe200078e00ff */
[----:B------:R-:W-:Y:S01]  /*27c0*/  LEA.HI.X.SX32 R33, R49, c[0x0][0x16c], 0x1, P5 ;  /* 0x00005b0031217a11 */ /* 0x000fe200028f0eff */
[----:B------:R-:W-:Y:S01]  /*27d0*/  IMAD.SHL.U32 R28, R28, 0x20, RZ ;  /* 0x000000201c1c7824 */ /* 0x000fe200078e00ff */
[----:B------:R-:W-:Y:S01]  /*27e0*/  LEA R116, P6, R50, c[0x0][0x168], 0x1 ;  /* 0x00005a0032747a11 */ /* 0x000fe200078c08ff */
[----:B------:R-:W-:Y:S01]  /*27f0*/  IMAD R73, R4, 0x10, R73 ;  /* 0x0000001004497824 */ /* 0x000fe200078e0249 */
[----:B------:R-:W-:-:S02]  /*2800*/  LEA R118, P0, R51, c[0x0][0x168], 0x1 ;  /* 0x00005a0033767a11 */ /* 0x000fc400078008ff */
[----:B------:R-:W-:Y:S02]  /*2810*/  LEA R120, P1, R52, c[0x0][0x168], 0x1 ;  /* 0x00005a0034787a11 */ /* 0x000fe400078208ff */
[----:B------:R-:W-:Y:S02]  /*2820*/  LEA R111, P2, R53, c[0x0][0x168], 0x1 ;  /* 0x00005a00356f7a11 */ /* 0x000fe400078408ff */
[----:B------:R-:W-:Y:S02]  /*2830*/  LEA R113, P3, R112, c[0x0][0x168], 0x1 ;  /* 0x00005a0070717a11 */ /* 0x000fe400078608ff */
[----:B------:R-:W-:Y:S02]  /*2840*/  LEA R115, P4, R114, c[0x0][0x168], 0x1 ;  /* 0x00005a0072737a11 */ /* 0x000fe400078808ff */
[----:B------:R-:W-:Y:S02]  /*2850*/  LEA R109, P5, R54, c[0x0][0x168], 0x1 ;  /* 0x00005a00366d7a11 */ /* 0x000fe400078a08ff */
[----:B------:R-:W-:-:S02]  /*2860*/  LOP3.LUT R26, R84, 0x7e, RZ, 0xc0, !PT ;  /* 0x0000007e541a7812 */ /* 0x000fc400078ec0ff */
[----:B------:R-:W-:Y:S02]  /*2870*/  LEA.HI.X.SX32 R117, R50, c[0x0][0x16c], 0x1, P6 ;  /* 0x00005b0032757a11 */ /* 0x000fe400030f0eff */
[----:B------:R-:W-:Y:S02]  /*2880*/  LEA.HI.X.SX32 R119, R51, c[0x0][0x16c], 0x1, P0 ;  /* 0x00005b0033777a11 */ /* 0x000fe400000f0eff */
[----:B------:R-:W-:Y:S02]  /*2890*/  LEA.HI.X.SX32 R121, R52, c[0x0][0x16c], 0x1, P1 ;  /* 0x00005b0034797a11 */ /* 0x000fe400008f0eff */
[----:B------:R-:W-:Y:S02]  /*28a0*/  LEA.HI.X.SX32 R110, R53, c[0x0][0x16c], 0x1, P2 ;  /* 0x00005b00356e7a11 */ /* 0x000fe400010f0eff */
[----:B------:R-:W-:Y:S02]  /*28b0*/  LEA.HI.X.SX32 R112, R112, c[0x0][0x16c], 0x1, P3 ;  /* 0x00005b0070707a11 */ /* 0x000fe400018f0eff */
[----:B------:R-:W-:-:S02]  /*28c0*/  LEA.HI.X.SX32 R114, R114, c[0x0][0x16c], 0x1, P4 ;  /* 0x00005b0072727a11 */ /* 0x000fc400020f0eff */
[----:B------:R-:W-:Y:S02]  /*28d0*/  LEA.HI.X.SX32 R108, R54, c[0x0][0x16c], 0x1, P5 ;  /* 0x00005b00366c7a11 */ /* 0x000fe400028f0eff */
[----:B------:R-:W-:Y:S02]  /*28e0*/  LEA R80, P6, R55, c[0x0][0x168], 0x1 ;  /* 0x00005a0037507a11 */ /* 0x000fe400078c08ff */
[----:B------:R-:W-:Y:S02]  /*28f0*/  LEA R82, P0, R57, c[0x0][0x168], 0x1 ;  /* 0x00005a0039527a11 */ /* 0x000fe400078008ff */
[----:B------:R-:W-:Y:S02]  /*2900*/  LEA R78, P1, R59, c[0x0][0x168], 0x1 ;  /* 0x00005a003b4e7a11 */ /* 0x000fe400078208ff */
[----:B------:R-:W-:Y:S02]  /*2910*/  LEA R87, P2, R56, c[0x0][0x168], 0x1 ;  /* 0x00005a0038577a11 */ /* 0x000fe400078408ff */
[----:B------:R-:W-:-:S02]  /*2920*/  LEA R104, P3, R58, c[0x0][0x168], 0x1 ;  /* 0x00005a003a687a11 */ /* 0x000fc400078608ff */
[----:B------:R-:W-:Y:S02]  /*2930*/  LEA R84, P4, R85, c[0x0][0x168], 0x1 ;  /* 0x00005a0055547a11 */ /* 0x000fe400078808ff */
[----:B------:R-:W-:Y:S02]  /*2940*/  LEA R90, P5, R91, c[0x0][0x168], 0x1 ;  /* 0x00005a005b5a7a11 */ /* 0x000fe400078a08ff */
[----:B------:R-:W-:Y:S02]  /*2950*/  LOP3.LUT R17, R0, 0x1f, RZ, 0xc0, !PT ;  /* 0x0000001f00117812 */ /* 0x000fe400078ec0ff */
[----:B------:R-:W-:Y:S02]  /*2960*/  LEA.HI.X.SX32 R81, R55, c[0x0][0x16c], 0x1, P6 ;  /* 0x00005b0037517a11 */ /* 0x000fe400030f0eff */
[----:B------:R-:W-:Y:S01]  /*2970*/  LEA.HI.X.SX32 R83, R57, c[0x0][0x16c], 0x1, P0 ;  /* 0x00005b0039537a11 */ /* 0x000fe200000f0eff */
[----:B------:R-:W-:Y:S01]  /*2980*/  IMAD R29, R17, c[0x0][0x18c], RZ ;  /* 0x00006300111d7a24 */ /* 0x000fe200078e02ff */
[----:B------:R-:W-:-:S02]  /*2990*/  LEA.HI.X.SX32 R79, R59, c[0x0][0x16c], 0x1, P1 ;  /* 0x00005b003b4f7a11 */ /* 0x000fc400008f0eff */
[----:B------:R-:W-:Y:S02]  /*29a0*/  LEA.HI.X.SX32 R86, R56, c[0x0][0x16c], 0x1, P2 ;  /* 0x00005b0038567a11 */ /* 0x000fe400010f0eff */
[----:B------:R-:W-:Y:S02]  /*29b0*/  LEA.HI.X.SX32 R105, R58, c[0x0][0x16c], 0x1, P3 ;  /* 0x00005b003a697a11 */ /* 0x000fe400018f0eff */
[----:B------:R-:W-:Y:S02]  /*29c0*/  LEA.HI.X.SX32 R85, R85, c[0x0][0x16c], 0x1, P4 ;  /* 0x00005b0055557a11 */ /* 0x000fe400020f0eff */
[----:B------:R-:W-:Y:S02]  /*29d0*/  LEA.HI.X.SX32 R91, R91, c[0x0][0x16c], 0x1, P5 ;  /* 0x00005b005b5b7a11 */ /* 0x000fe400028f0eff */
[----:B------:R-:W-:Y:S02]  /*29e0*/  LEA R102, P6, R103, c[0x0][0x168], 0x1 ;  /* 0x00005a0067667a11 */ /* 0x000fe400078c08ff */
[----:B------:R-:W-:-:S02]  /*29f0*/  LEA R88, P0, R89, c[0x0][0x168], 0x1 ;  /* 0x00005a0059587a11 */ /* 0x000fc400078008ff */
[----:B------:R-:W-:Y:S02]  /*2a00*/  LEA R106, P1, R107, c[0x0][0x168], 0x1 ;  /* 0x00005a006b6a7a11 */ /* 0x000fe400078208ff */
[----:B------:R-:W-:Y:S02]  /*2a10*/  LEA R100, P2, R101, c[0x0][0x168], 0x1 ;  /* 0x00005a0065647a11 */ /* 0x000fe400078408ff */
[----:B------:R-:W-:Y:S02]  /*2a20*/  LEA R92, P3, R93, c[0x0][0x168], 0x1 ;  /* 0x00005a005d5c7a11 */ /* 0x000fe400078608ff */
[----:B------:R-:W-:Y:S02]  /*2a30*/  LEA R98, P4, R99, c[0x0][0x168], 0x1 ;  /* 0x00005a0063627a11 */ /* 0x000fe400078808ff */
[----:B------:R-:W-:Y:S02]  /*2a40*/  LEA R96, P5, R34, c[0x0][0x168], 0x1 ;  /* 0x00005a0022607a11 */ /* 0x000fe400078a08ff */
[----:B------:R-:W-:-:S02]  /*2a50*/  LOP3.LUT R15, R0, 0x4, RZ, 0xc0, !PT ;  /* 0x00000004000f7812 */ /* 0x000fc400078ec0ff */
[C---:B------:R-:W-:Y:S02]  /*2a60*/  LOP3.LUT R30, R26.reuse, 0x10, RZ, 0x3c, !PT ;  /* 0x000000101a1e7812 */ /* 0x040fe400078e3cff */
[C---:B------:R-:W-:Y:S02]  /*2a70*/  LOP3.LUT R31, R26.reuse, 0x20, RZ, 0x3c, !PT ;  /* 0x000000201a1f7812 */ /* 0x040fe400078e3cff */
[----:B------:R-:W-:Y:S02]  /*2a80*/  LOP3.LUT R72, R26, 0x30, RZ, 0x3c, !PT ;  /* 0x000000301a487812 */ /* 0x000fe400078e3cff */
[----:B------:R-:W-:Y:S02]  /*2a90*/  LEA.HI.X.SX32 R103, R103, c[0x0][0x16c], 0x1, P6 ;  /* 0x00005b0067677a11 */ /* 0x000fe400030f0eff */
[----:B------:R-:W-:Y:S02]  /*2aa0*/  LEA.HI.X.SX32 R89, R89, c[0x0][0x16c], 0x1, P0 ;  /* 0x00005b0059597a11 */ /* 0x000fe400000f0eff */
[----:B------:R-:W-:-:S02]  /*2ab0*/  LEA.HI.X.SX32 R107, R107, c[0x0][0x16c], 0x1, P1 ;  /* 0x00005b006b6b7a11 */ /* 0x000fc400008f0eff */
[----:B------:R-:W-:Y:S02]  /*2ac0*/  LEA.HI.X.SX32 R101, R101, c[0x0][0x16c], 0x1, P2 ;  /* 0x00005b0065657a11 */ /* 0x000fe400010f0eff */
[----:B------:R-:W-:Y:S02]  /*2ad0*/  LEA.HI.X.SX32 R93, R93, c[0x0][0x16c], 0x1, P3 ;  /* 0x00005b005d5d7a11 */ /* 0x000fe400018f0eff */
[----:B------:R-:W-:Y:S02]  /*2ae0*/  LEA.HI.X.SX32 R99, R99, c[0x0][0x16c], 0x1, P4 ;  /* 0x00005b0063637a11 */ /* 0x000fe400020f0eff */
[----:B------:R-:W-:Y:S02]  /*2af0*/  LEA.HI.X.SX32 R97, R34, c[0x0][0x16c], 0x1, P5 ;  /* 0x00005b0022617a11 */ /* 0x000fe400028f0eff */
.L_x_3:
[----:B------:R-:W-:Y:S01]  /*2b00*/  ISETP.GE.AND P0, PT, R2, UR4, PT ;  /* 0x0000000402007c0c */ /* 0x000fe2000bf06270 */
[--C-:B------:R-:W-:Y:S01]  /*2b10*/  IMAD.WIDE R34, R18, 0x2, R94.reuse ;  /* 0x0000000212227825 */ /* 0x100fe200078e025e */
[----:B------:R-:W-:Y:S02]  /*2b20*/  ISETP.GE.AND P1, PT, R5, UR4, PT ;  /* 0x0000000405007c0c */ /* 0x000fe4000bf26270 */
[----:B------:R-:W-:Y:S01]  /*2b30*/  ISETP.GE.AND P2, PT, R6, UR4, PT ;  /* 0x0000000406007c0c */ /* 0x000fe2000bf46270 */
[----:B------:R-:W-:Y:S01]  /*2b40*/  IMAD.WIDE R36, R25, 0x2, R94 ;  /* 0x0000000219247825 */ /* 0x000fe200078e025e */
[----:B------:R-:W-:-:S02]  /*2b50*/  PRMT R51, RZ, 0x7610, R51 ;  /* 0x00007610ff337816 */ /* 0x000fc40000000033 */
[----:B------:R-:W-:Y:S01]  /*2b60*/  PRMT R146, RZ, 0x7610, R146 ;  /* 0x00007610ff927816 */ /* 0x000fe20000000092 */
[----:B------:R-:W-:Y:S01]  /*2b70*/  IMAD.WIDE R38, R24, 0x2, R94 ;  /* 0x0000000218267825 */ /* 0x000fe200078e025e */
[----:B------:R-:W-:Y:S02]  /*2b80*/  PRMT R50, RZ, 0x7610, R50 ;  /* 0x00007610ff327816 */ /* 0x000fe40000000032 */
[----:B------:R-:W-:Y:S01]  /*2b90*/  ISETP.GE.AND P3, PT, R10, UR4, PT ;  /* 0x000000040a007c0c */ /* 0x000fe2000bf66270 */
[----:B------:R0:W2:Y:S01]  /*2ba0*/  @!P0 LDG.E.U16 R51, [R34.64] ;  /* 0x0000000622338981 */ /* 0x0000a2000c1e1500 */
[----:B------:R-:W-:Y:S02]  /*2bb0*/  ISETP.GE.AND P0, PT, R7, UR4, PT ;  /* 0x0000000407007c0c */ /* 0x000fe4000bf06270 */
[----:B------:R-:W-:Y:S01]  /*2bc0*/  ISETP.GE.AND P4, PT, R11, UR4, PT ;  /* 0x000000040b007c0c */ /* 0x000fe2000bf86270 */
[----:B------:R1:W3:Y:S01]  /*2bd0*/  @!P1 LDG.E.U16 R146, [R36.64] ;  /* 0x0000000624929981 */ /* 0x0002e2000c1e1500 */
[----:B------:R-:W-:-:S03]  /*2be0*/  ISETP.GE.AND P1, PT, R8, UR4, PT ;  /* 0x0000000408007c0c */ /* 0x000fc6000bf26270 */
[----:B------:R4:W5:Y:S01]  /*2bf0*/  @!P2 LDG.E.U16 R50, [R38.64] ;  /* 0x000000062632a981 */ /* 0x000962000c1e1500 */
[----:B------:R-:W-:Y:S01]  /*2c00*/  ISETP.GE.AND P2, PT, R9, UR4, PT ;  /* 0x0000000409007c0c */ /* 0x000fe2000bf46270 */
[----:B0-----:R-:W-:Y:S01]  /*2c10*/  IMAD.WIDE R34, R23, 0x2, R94 ;  /* 0x0000000217227825 */ /* 0x001fe200078e025e */
[----:B------:R-:W-:Y:S02]  /*2c20*/  PRMT R145, RZ, 0x7610, R145 ;  /* 0x00007610ff917816 */ /* 0x000fe40000000091 */
[----:B------:R-:W-:Y:S01]  /*2c30*/  PRMT R148, RZ, 0x7610, R148 ;  /* 0x00007610ff947816 */ /* 0x000fe20000000094 */
[----:B-1----:R-:W-:Y:S01]  /*2c40*/  IMAD.WIDE R36, R22, 0x2, R94 ;  /* 0x0000000216247825 */ /* 0x002fe200078e025e */
[----:B------:R-:W-:Y:S02]  /*2c50*/  PRMT R144, RZ, 0x7610, R144 ;  /* 0x00007610ff907816 */ /* 0x000fe40000000090 */
[----:B------:R-:W-:Y:S01]  /*2c60*/  PRMT R147, RZ, 0x7610, R147 ;  /* 0x00007610ff937816 */ /* 0x000fe20000000093 */
[----:B----4-:R-:W-:Y:S01]  /*2c70*/  IMAD.WIDE R38, R21, 0x2, R94 ;  /* 0x0000000215267825 */ /* 0x010fe200078e025e */
[----:B------:R-:W-:Y:S01]  /*2c80*/  PRMT R143, RZ, 0x7610, R143 ;  /* 0x00007610ff8f7816 */ /* 0x000fe2000000008f */
[----:B------:R0:W4:Y:S02]  /*2c90*/  @!P0 LDG.E.U16 R145, [R34.64] ;  /* 0x0000000622918981 */ /* 0x000124000c1e1500 */
[----:B------:R-:W-:-:S02]  /*2ca0*/  IMAD.WIDE R42, R20, 0x2, R94 ;  /* 0x00000002142a7825 */ /* 0x000fc400078e025e */
[----:B------:R1:W3:Y:S02]  /*2cb0*/  @!P1 LDG.E.U16 R148, [R36.64] ;  /* 0x0000000624949981 */ /* 0x0002e4000c1e1500 */
[----:B------:R-:W-:Y:S02]  /*2cc0*/  IMAD.WIDE R48, R19, 0x2, R94 ;  /* 0x0000000213307825 */ /* 0x000fe400078e025e */
[----:B------:R0:W4:Y:S04]  /*2cd0*/  @!P2 LDG.E.U16 R144, [R38.64] ;  /* 0x000000062690a981 */ /* 0x000128000c1e1500 */
[----:B------:R0:W4:Y:S04]  /*2ce0*/  @!P3 LDG.E.U16 R147, [R42.64] ;  /* 0x000000062a93b981 */ /* 0x000128000c1e1500 */
[----:B------:R1:W4:Y:S04]  /*2cf0*/  @!P4 LDG.E.U16 R143, [R48.64] ;  /* 0x00000006308fc981 */ /* 0x000328000c1e1500 */
[----:B------:R-:W-:Y:S01]  /*2d00*/  BAR.SYNC.DEFER_BLOCKING 0x0 ;  /* 0x0000000000007b1d */ /* 0x000fe20000010000 */
[----:B------:R-:W-:Y:S01]  /*2d10*/  ISETP.GE.AND P0, PT, R17, UR4, PT ;  /* 0x0000000411007c0c */ /* 0x000fe2000bf06270 */
[----:B0-----:R-:W-:Y:S01]  /*2d20*/  IMAD.WIDE R42, R29, 0x2, R100 ;  /* 0x000000021d2a7825 */ /* 0x001fe200078e0264 */
[----:B------:R-:W-:-:S02]  /*2d30*/  PRMT R54, RZ, 0x7610, R54 ;  /* 0x00007610ff367816 */ /* 0x000fc40000000036 */
[----:B------:R-:W-:Y:S01]  /*2d40*/  PRMT R138, RZ, 0x7610, R138 ;  /* 0x00007610ff8a7816 */ /* 0x000fe2000000008a */
[----:B-1----:R-:W-:Y:S01]  /*2d50*/  IMAD.WIDE R36, R29, 0x2, R98 ;  /* 0x000000021d247825 */ /* 0x002fe200078e0262 */
[-C--:B------:R-:W-:Y:S02]  /*2d60*/  LOP3.LUT R87, R87, R86.reuse, RZ, 0x3c, !PT ;  /* 0x0000005657577212 */ /* 0x080fe400078e3cff */
[----:B------:R-:W-:Y:S01]  /*2d70*/  PRMT R142, RZ, 0x7610, R142 ;  /* 0x00007610ff8e7816 */ /* 0x000fe2000000008e */
[----:B------:R-:W-:Y:S01]  /*2d80*/  IMAD.WIDE R34, R29, 0x2, R96 ;  /* 0x000000021d227825 */ /* 0x000fe200078e0260 */
[----:B------:R-:W-:Y:S02]  /*2d90*/  LOP3.LUT R86, R87, R86, RZ, 0x3c, !PT ;  /* 0x0000005657567212 */ /* 0x000fe400078e3cff */
[----:B------:R-:W-:Y:S02]  /*2da0*/  PRMT R53, RZ, 0x7610, R53 ;  /* 0x00007610ff357816 */ /* 0x000fe40000000035 */
[----:B------:R-:W-:-:S02]  /*2db0*/  LOP3.LUT R111, R111, R110, RZ, 0x3c, !PT ;  /* 0x0000006e6f6f7212 */ /* 0x000fc400078e3cff */
[----:B------:R-:W-:Y:S02]  /*2dc0*/  PRMT R137, RZ, 0x7610, R137 ;  /* 0x00007610ff897816 */ /* 0x000fe40000000089 */
[----:B------:R-:W-:Y:S02]  /*2dd0*/  LOP3.LUT R115, R115, R114, RZ, 0x3c, !PT ;  /* 0x0000007273737212 */ /* 0x000fe400078e3cff */
[----:B------:R-:W-:Y:S01]  /*2de0*/  PRMT R141, RZ, 0x7610, R141 ;  /* 0x00007610ff8d7816 */ /* 0x000fe2000000008d */
[----:B------:R0:W4:Y:S01]  /*2df0*/  @!P0 LDG.E.U16 R54, [R42.64] ;  /* 0x000000062a368981 */ /* 0x000122000c1e1500 */
[----:B------:R-:W-:-:S03]  /*2e00*/  LOP3.LUT R109, R109, R108, RZ, 0x3c, !PT ;  /* 0x0000006c6d6d7212 */ /* 0x000fc600078e3cff */
[----:B------:R1:W4:Y:S01]  /*2e10*/  @!P0 LDG.E.U16 R138, [R36.64] ;  /* 0x00000006248a8981 */ /* 0x000322000c1e1500 */
[----:B------:R-:W-:-:S03]  /*2e20*/  LOP3.LUT R87, R87, R86, RZ, 0x3c, !PT ;  /* 0x0000005657577212 */ /* 0x000fc600078e3cff */
[----:B------:R1:W4:Y:S01]  /*2e30*/  @!P0 LDG.E.U16 R142, [R34.64] ;  /* 0x00000006228e8981 */ /* 0x000322000c1e1500 */
[----:B0-----:R-:W-:Y:S01]  /*2e40*/  IMAD.WIDE R42, R29, 0x2, R90 ;  /* 0x000000021d2a7825 */ /* 0x001fe200078e025a */
[----:B------:R-:W-:-:S03]  /*2e50*/  LOP3.LUT R110, R111, R110, RZ, 0x3c, !PT ;  /* 0x0000006e6f6e7212 */ /* 0x000fc600078e3cff */
[----:B-1----:R-:W-:Y:S01]  /*2e60*/  IMAD.WIDE R36, R29, 0x2, R88 ;  /* 0x000000021d247825 */ /* 0x002fe200078e0258 */
[----:B------:R-:W-:Y:S01]  /*2e70*/  LOP3.LUT R114, R115, R114, RZ, 0x3c, !PT ;  /* 0x0000007273727212 */ /* 0x000fe200078e3cff */
[----:B------:R0:W4:Y:S02]  /*2e80*/  @!P0 LDG.E.U16 R53, [R42.64] ;  /* 0x000000062a358981 */ /* 0x000124000c1e1500 */
[----:B------:R-:W-:Y:S01]  /*2e90*/  IMAD.WIDE R34, R29, 0x2, R106 ;  /* 0x000000021d227825 */ /* 0x000fe200078e026a */
[----:B------:R-:W-:Y:S01]  /*2ea0*/  PRMT R139, RZ, 0x7610, R139 ;  /* 0x00007610ff8b7816 */ /* 0x000fe2000000008b */
[----:B------:R1:W4:Y:S01]  /*2eb0*/  @!P0 LDG.E.U16 R137, [R36.64] ;  /* 0x0000000624898981 */ /* 0x000322000c1e1500 */
[----:B------:R-:W-:Y:S02]  /*2ec0*/  LOP3.LUT R108, R109, R108, RZ, 0x3c, !PT ;  /* 0x0000006c6d6c7212 */ /* 0x000fe400078e3cff */
[----:B------:R-:W-:Y:S01]  /*2ed0*/  PRMT R55, RZ, 0x7610, R55 ;  /* 0x00007610ff377816 */ /* 0x000fe20000000037 */
[----:B------:R1:W4:Y:S01]  /*2ee0*/  @!P0 LDG.E.U16 R141, [R34.64] ;  /* 0x00000006228d8981 */ /* 0x000322000c1e1500 */
[----:B------:R-:W-:Y:S01]  /*2ef0*/  PRMT R59, RZ, 0x7610, R59 ;  /* 0x00007610ff3b7816 */ /* 0x000fe2000000003b */
[----:B0-----:R-:W-:Y:S01]  /*2f00*/  IMAD.WIDE R42, R29, 0x2, R82 ;  /* 0x000000021d2a7825 */ /* 0x001fe200078e0252 */
[----:B------:R-:W-:-:S02]  /*2f10*/  LOP3.LUT R111, R111, R110, RZ, 0x3c, !PT ;  /* 0x0000006e6f6f7212 */ /* 0x000fc400078e3cff */
[----:B------:R-:W-:Y:S01]  /*2f20*/  LOP3.LUT R115, R115, R114, RZ, 0x3c, !PT ;  /* 0x0000007273737212 */ /* 0x000fe200078e3cff */
[----:B-1----:R-:W-:Y:S01]  /*2f30*/  IMAD.WIDE R36, R29, 0x2, R86 ;  /* 0x000000021d247825 */ /* 0x002fe200078e0256 */
[----:B------:R-:W-:Y:S01]  /*2f40*/  LOP3.LUT R109, R109, R108, RZ, 0x3c, !PT ;  /* 0x0000006c6d6d7212 */ /* 0x000fe200078e3cff */
[----:B------:R0:W4:Y:S02]  /*2f50*/  @!P0 LDG.E.U16 R139, [R42.64] ;  /* 0x000000062a8b8981 */ /* 0x000124000c1e1500 */
[C---:B------:R-:W-:Y:S01]  /*2f60*/  IMAD.WIDE R34, R29.reuse, 0x2, R104 ;  /* 0x000000021d227825 */ /* 0x040fe200078e0268 */
[----:B------:R-:W-:Y:S01]  /*2f70*/  PRMT R155, RZ, 0x7610, R155 ;  /* 0x00007610ff9b7816 */ /* 0x000fe2000000009b */
[----:B------:R1:W4:Y:S01]  /*2f80*/  @!P0 LDG.E.U16 R55, [R36.64] ;  /* 0x0000000624378981 */ /* 0x000322000c1e1500 */
[----:B------:R-:W-:Y:S01]  /*2f90*/  PRMT R149, RZ, 0x7610, R149 ;  /* 0x00007610ff957816 */ /* 0x000fe20000000095 */
[C---:B------:R-:W-:Y:S01]  /*2fa0*/  IMAD.WIDE R38, R29.reuse, 0x2, R92 ;  /* 0x000000021d267825 */ /* 0x040fe200078e025c */
[----:B------:R-:W-:Y:S01]  /*2fb0*/  PRMT R57, RZ, 0x7610, R57 ;  /* 0x00007610ff397816 */ /* 0x000fe20000000039 */
[----:B------:R1:W4:Y:S01]  /*2fc0*/  @!P0 LDG.E.U16 R59, [R34.64] ;  /* 0x00000006223b8981 */ /* 0x000322000c1e1500 */
[----:B------:R-:W-:Y:S01]  /*2fd0*/  PRMT R154, RZ, 0x7610, R154 ;  /* 0x00007610ff9a7816 */ /* 0x000fe2000000009a */
[----:B0-----:R-:W-:Y:S01]  /*2fe0*/  IMAD.WIDE R42, R29, 0x2, R110 ;  /* 0x000000021d2a7825 */ /* 0x001fe200078e026e */
[----:B------:R-:W-:-:S02]  /*2ff0*/  LOP3.LUT R123, R123, R122, RZ, 0x3c, !PT ;  /* 0x0000007a7b7b7212 */ /* 0x000fc400078e3cff */
[----:B------:R0:W4:Y:S01]  /*3000*/  @!P0 LDG.E.U16 R57, [R38.64] ;  /* 0x0000000626398981 */ /* 0x000122000c1e1500 */
[----:B-1----:R-:W-:Y:S01]  /*3010*/  IMAD.WIDE R36, R29, 0x2, R114 ;  /* 0x000000021d247825 */ /* 0x002fe200078e0272 */
[----:B------:R-:W-:Y:S02]  /*3020*/  LOP3.LUT R122, R123, R122, RZ, 0x3c, !PT ;  /* 0x0000007a7b7a7212 */ /* 0x000fe400078e3cff */
[----:B------:R1:W4:Y:S01]  /*3030*/  @!P0 LDG.E.U16 R155, [R42.64] ;  /* 0x000000062a9b8981 */ /* 0x000322000c1e1500 */
[----:B------:R-:W-:Y:S01]  /*3040*/  IMAD.WIDE R34, R29, 0x2, R108 ;  /* 0x000000021d227825 */ /* 0x000fe200078e026c */
[----:B------:R-:W-:Y:S02]  /*3050*/  PRMT R56, RZ, 0x7610, R56 ;  /* 0x00007610ff387816 */ /* 0x000fe40000000038 */
[----:B------:R1:W4:Y:S01]  /*3060*/  @!P0 LDG.E.U16 R149, [R36.64] ;  /* 0x0000000624958981 */ /* 0x000322000c1e1500 */
[----:B------:R-:W-:Y:S01]  /*3070*/  LOP3.LUT R113, R113, R112, RZ, 0x3c, !PT ;  /* 0x0000007071717212 */ /* 0x000fe200078e3cff */
[----:B0-----:R-:W-:-:S02]  /*3080*/  IMAD.WIDE R38, R29, 0x2, R102 ;  /* 0x000000021d267825 */ /* 0x001fc400078e0266 */
[----:B------:R0:W4:Y:S01]  /*3090*/  @!P0 LDG.E.U16 R154, [R34.64] ;  /* 0x00000006229a8981 */ /* 0x000122000c1e1500 */
[----:B-1----:R-:W-:Y:S02]  /*30a0*/  PRMT R42, RZ, 0x7610, R42 ;  /* 0x00007610ff2a7816 */ /* 0x002fe4000000002a */
[----:B------:R-:W-:Y:S01]  /*30b0*/  PRMT R43, RZ, 0x7610, R43 ;  /* 0x00007610ff2b7816 */ /* 0x000fe2000000002b */
[----:B------:R-:W-:Y:S01]  /*30c0*/  IMAD.WIDE R48, R29, 0x2, R84 ;  /* 0x000000021d307825 */ /* 0x000fe200078e0254 */
[----:B------:R-:W-:Y:S01]  /*30d0*/  LOP3.LUT R123, R123, R122, RZ, 0x3c, !PT ;  /* 0x0000007a7b7b7212 */ /* 0x000fe200078e3cff */
[----:B------:R1:W4:Y:S02]  /*30e0*/  @!P0 LDG.E.U16 R56, [R38.64] ;  /* 0x0000000626388981 */ /* 0x000324000c1e1500 */
[----:B------:R-:W-:Y:S01]  /*30f0*/  IMAD.WIDE R36, R29, 0x2, R118 ;  /* 0x000000021d247825 */ /* 0x000fe200078e0276 */
[----:B------:R-:W-:-:S03]  /*3100*/  PRMT R140, RZ, 0x7610, R140 ;  /* 0x00007610ff8c7816 */ /* 0x000fc6000000008c */
[----:B0-----:R-:W-:Y:S01]  /*3110*/  IMAD.WIDE R34, R29, 0x2, R120 ;  /* 0x000000021d227825 */ /* 0x001fe200078e0278 */
[----:B------:R-:W-:Y:S01]  /*3120*/  LOP3.LUT R112, R113, R112, RZ, 0x3c, !PT ;  /* 0x0000007071707212 */ /* 0x000fe200078e3cff */
[----:B------:R0:W4:Y:S02]  /*3130*/  @!P0 LDG.E.U16 R42, [R36.64] ;  /* 0x00000006242a8981 */ /* 0x000124000c1e1500 */
[----:B------:R-:W-:Y:S02]  /*3140*/  IMAD.MOV.U32 R150, RZ, RZ, R32 ;  /* 0x000000ffff967224 */ /* 0x000fe400078e0020 */
[----:B------:R-:W-:Y:S01]  /*3150*/  IMAD.MOV.U32 R151, RZ, RZ, R33 ;  /* 0x000000ffff977224 */ /* 0x000fe200078e0021 */
[----:B------:R-:W-:Y:S01]  /*3160*/  PRMT R52, RZ, 0x7610, R52 ;  /* 0x00007610ff347816 */ /* 0x000fe20000000034 */
[----:B------:R0:W4:Y:S01]  /*3170*/  @!P0 LDG.E.U16 R43, [R34.64] ;  /* 0x00000006222b8981 */ /* 0x000122000c1e1500 */
[----:B-1----:R-:W-:Y:S01]  /*3180*/  IMAD.WIDE R38, R29, 0x2, R78 ;  /* 0x000000021d267825 */ /* 0x002fe200078e024e */
[----:B------:R-:W-:-:S02]  /*3190*/  LOP3.LUT R113, R113, R112, RZ, 0x3c, !PT ;  /* 0x0000007071717212 */ /* 0x000fc400078e3cff */
[----:B0-----:R-:W-:Y:S01]  /*31a0*/  PRMT R36, RZ, 0x7610, R36 ;  /* 0x00007610ff247816 */ /* 0x001fe20000000024 */
[C---:B------:R-:W-:Y:S01]  /*31b0*/  IMAD.WIDE R32, R29.reuse, 0x2, R150 ;  /* 0x000000021d207825 */ /* 0x040fe200078e0296 */
[----:B------:R-:W-:Y:S01]  /*31c0*/  PRMT R37, RZ, 0x7610, R37 ;  /* 0x00007610ff257816 */ /* 0x000fe20000000025 */
[----:B------:R0:W4:Y:S01]  /*31d0*/  @!P0 LDG.E.U16 R140, [R48.64] ;  /* 0x00000006308c8981 */ /* 0x000122000c1e1500 */
[----:B------:R-:W-:Y:S01]  /*31e0*/  PRMT R58, RZ, 0x7610, R58 ;  /* 0x00007610ff3a7816 */ /* 0x000fe2000000003a */
[----:B------:R-:W-:Y:S02]  /*31f0*/  IMAD.WIDE R34, R29, 0x2, R122 ;  /* 0x000000021d227825 */ /* 0x000fe400078e027a */
[----:B------:R1:W4:Y:S01]  /*3200*/  @!P0 LDG.E.U16 R52, [R38.64] ;  /* 0x0000000626348981 */ /* 0x000322000c1e1500 */
[----:B------:R-:W-:Y:S01]  /*3210*/  PRMT R156, RZ, 0x7610, R156 ;  /* 0x00007610ff9c7816 */ /* 0x000fe2000000009c */
[----:B------:R-:W-:Y:S02]  /*3220*/  IMAD.MOV.U32 R152, RZ, RZ, R40 ;  /* 0x000000ffff987224 */ /* 0x000fe400078e0028 */
[----:B------:R1:W4:Y:S01]  /*3230*/  @!P0 LDG.E.U16 R36, [R34.64] ;  /* 0x0000000622248981 */ /* 0x000322000c1e1500 */
[----:B------:R-:W-:-:S02]  /*3240*/  IMAD.MOV.U32 R153, RZ, RZ, R136 ;  /* 0x000000ffff997224 */ /* 0x000fc400078e0088 */
[C---:B0-----:R-:W-:Y:S01]  /*3250*/  IMAD.WIDE R48, R29.reuse, 0x2, R80 ;  /* 0x000000021d307825 */ /* 0x041fe200078e0250 */
[----:B------:R0:W4:Y:S03]  /*3260*/  @!P0 LDG.E.U16 R37, [R32.64] ;  /* 0x0000000620258981 */ /* 0x000126000c1e1500 */
[----:B-1----:R-:W-:Y:S01]  /*3270*/  IMAD.WIDE R38, R29, 0x2, R112 ;  /* 0x000000021d267825 */ /* 0x002fe200078e0270 */
[----:B------:R1:W4:Y:S01]  /*3280*/  @!P0 LDG.E.U16 R58, [R48.64] ;  /* 0x00000006303a8981 */ /* 0x000322000c1e1500 */
[----:B------:R-:W-:-:S03]  /*3290*/  PRMT R34, RZ, 0x7610, R34 ;  /* 0x00007610ff227816 */ /* 0x000fc60000000022 */
[----:B------:R1:W4:Y:S01]  /*32a0*/  @!P0 LDG.E.U16 R156, [R38.64] ;  /* 0x00000006269c8981 */ /* 0x000322000c1e1500 */
[----:B0-----:R-:W-:Y:S01]  /*32b0*/  IMAD.WIDE R32, R29, 0x2, R152 ;  /* 0x000000021d207825 */ /* 0x001fe200078e0298 */
[----:B------:R-:W-:-:S03]  /*32c0*/  PRMT R157, RZ, 0x7610, R157 ;  /* 0x00007610ff9d7816 */ /* 0x000fc6000000009d */
[----:B-1----:R-:W-:Y:S01]  /*32d0*/  IMAD.MOV.U32 R48, RZ, RZ, R41 ;  /* 0x000000ffff307224 */ /* 0x002fe200078e0029 */
[----:B------:R0:W4:Y:S01]  /*32e0*/  @!P0 LDG.E.U16 R34, [R32.64] ;  /* 0x0000000620228981 */ /* 0x000122000c1e1500 */
[----:B------:R-:W-:Y:S01]  /*32f0*/  IMAD.MOV.U32 R49, RZ, RZ, R135 ;  /* 0x000000ffff317224 */ /* 0x000fe200078e0087 */
[----:B------:R-:W-:Y:S01]  /*3300*/  PRMT R35, RZ, 0x7610, R35 ;  /* 0x00007610ff237816 */ /* 0x000fe20000000023 */
[----:B------:R-:W-:-:S04]  /*3310*/  IMAD.WIDE R38, R29, 0x2, R116 ;  /* 0x000000021d267825 */ /* 0x000fc800078e0274 */
[----:B------:R-:W-:Y:S01]  /*3320*/  IMAD.MOV.U32 R135, RZ, RZ, R134 ;  /* 0x000000ffff877224 */ /* 0x000fe200078e0086 */
[----:B------:R1:W4:Y:S01]  /*3330*/  @!P0 LDG.E.U16 R157, [R38.64] ;  /* 0x00000006269d8981 */ /* 0x000322000c1e1500 */
[----:B0-----:R-:W-:-:S04]  /*3340*/  IMAD.WIDE R32, R29, 0x2, R48 ;  /* 0x000000021d207825 */ /* 0x001fc800078e0230 */
[----:B------:R-:W-:Y:S01]  /*3350*/  IMAD.MOV.U32 R134, RZ, RZ, R133 ;  /* 0x000000ffff867224 */ /* 0x000fe200078e0085 */
[----:B------:R0:W4:Y:S01]  /*3360*/  @!P0 LDG.E.U16 R35, [R32.64] ;  /* 0x0000000620238981 */ /* 0x000122000c1e1500 */
[----:B-1----:R-:W-:Y:S01]  /*3370*/  PRMT R38, RZ, 0x7610, R38 ;  /* 0x00007610ff267816 */ /* 0x002fe20000000026 */
[----:B------:R-:W-:Y:S02]  /*3380*/  IMAD.MOV.U32 R158, RZ, RZ, R126 ;  /* 0x000000ffff9e7224 */ /* 0x000fe400078e007e */
[----:B------:R-:W-:Y:S02]  /*3390*/  IMAD.MOV.U32 R159, RZ, RZ, R131 ;  /* 0x000000ffff9f7224 */ /* 0x000fe400078e0083 */
[----:B0-----:R-:W-:Y:S01]  /*33a0*/  IMAD.WIDE R32, R29, 0x2, R134 ;  /* 0x000000021d207825 */ /* 0x001fe200078e0286 */
[----:B------:R-:W-:-:S04]  /*33b0*/  PRMT R39, RZ, 0x7610, R39 ;  /* 0x00007610ff277816 */ /* 0x000fc80000000027 */
[----:B------:R0:W4:Y:S01]  /*33c0*/  @!P0 LDG.E.U16 R38, [R32.64] ;  /* 0x0000000620268981 */ /* 0x000122000c1e1500 */
[----:B------:R-:W-:Y:S02]  /*33d0*/  IMAD.MOV.U32 R160, RZ, RZ, R76 ;  /* 0x000000ffffa07224 */ /* 0x000fe400078e004c */
[----:B------:R-:W-:Y:S01]  /*33e0*/  IMAD.MOV.U32 R161, RZ, RZ, R129 ;  /* 0x000000ffffa17224 */ /* 0x000fe200078e0081 */
[----:B------:R-:W-:Y:S01]  /*33f0*/  PRMT R40, RZ, 0x7610, R40 ;  /* 0x00007610ff287816 */ /* 0x000fe20000000028 */
[----:B0-----:R-:W-:-:S05]  /*3400*/  IMAD.WIDE R32, R29, 0x2, R158 ;  /* 0x000000021d207825 */ /* 0x001fca00078e029e */
[----:B------:R0:W4:Y:S01]  /*3410*/  @!P0 LDG.E.U16 R39, [R32.64] ;  /* 0x0000000620278981 */ /* 0x000122000c1e1500 */
[----:B------:R-:W-:Y:S01]  /*3420*/  IMAD.MOV.U32 R126, RZ, RZ, R125 ;  /* 0x000000ffff7e7224 */ /* 0x000fe200078e007d */
[----:B------:R-:W-:Y:S01]  /*3430*/  PRMT R41, RZ, 0x7610, R41 ;  /* 0x00007610ff297816 */ /* 0x000fe20000000029 */
[----:B0-----:R-:W-:-:S05]  /*3440*/  IMAD.WIDE R32, R29, 0x2, R160 ;  /* 0x000000021d207825 */ /* 0x001fca00078e02a0 */
[----:B------:R0:W4:Y:S01]  /*3450*/  @!P0 LDG.E.U16 R40, [R32.64] ;  /* 0x0000000620288981 */ /* 0x000122000c1e1500 */
[----:B------:R-:W-:Y:S01]  /*3460*/  IMAD.MOV.U32 R125, RZ, RZ, R132 ;  /* 0x000000ffff7d7224 */ /* 0x000fe200078e0084 */
[----:B------:R-:W-:Y:S01]  /*3470*/  PRMT R129, RZ, 0x7610, R129 ;  /* 0x00007610ff817816 */ /* 0x000fe20000000081 */
[----:B------:R-:W-:Y:S02]  /*3480*/  IMAD.MOV.U32 R131, RZ, RZ, R130 ;  /* 0x000000ffff837224 */ /* 0x000fe400078e0082 */
        /* <DEDUP_REMOVED lines=8> */
[----:B0-----:R-:W-:-:S05]  /*3510*/  IMAD.WIDE R32, R29, 0x2, R130 ;  /* 0x000000021d207825 */ /* 0x001fca00078e0282 */
[----:B------:R0:W4:Y:S02]  /*3520*/  @!P0 LDG.E.U16 R76, [R32.64] ;  /* 0x00000006204c8981 */ /* 0x000124000c1e1500 */
[----:B0-----:R-:W-:-:S05]  /*3530*/  IMAD.WIDE R32, R29, 0x2, R74 ;  /* 0x000000021d207825 */ /* 0x001fca00078e024a */
[----:B------:R-:W4:Y:S04]  /*3540*/  @!P0 LDG.E.U16 R133, [R32.64] ;  /* 0x0000000620858981 */ /* 0x000f28000c1e1500 */
[----:B--2---:R-:W-:Y:S04]  /*3550*/  STS.U16 [R26+0x1000], R51 ;  /* 0x001000331a007388 */ /* 0x004fe80000000400 */
[----:B-----5:R-:W-:Y:S04]  /*3560*/  STS.U16 [R26+0x1100], R50 ;  /* 0x001100321a007388 */ /* 0x020fe80000000400 */
[----:B---3--:R-:W-:Y:S04]  /*3570*/  STS.U16 [R26+0x1200], R148 ;  /* 0x001200941a007388 */ /* 0x008fe80000000400 */
[----:B----4-:R-:W-:Y:S04]  /*3580*/  STS.U16 [R26+0x1300], R147 ;  /* 0x001300931a007388 */ /* 0x010fe80000000400 */
[----:B------:R-:W-:Y:S04]  /*3590*/  STS.U16 [R30+0x1080], R146 ;  /* 0x001080921e007388 */ /* 0x000fe80000000400 */
[----:B------:R-:W-:Y:S04]  /*35a0*/  STS.U16 [R30+0x1180], R145 ;  /* 0x001180911e007388 */ /* 0x000fe80000000400 */
[----:B------:R-:W-:Y:S04]  /*35b0*/  STS.U16 [R30+0x1280], R144 ;  /* 0x001280901e007388 */ /* 0x000fe80000000400 */
[----:B------:R-:W-:Y:S04]  /*35c0*/  STS.U16 [R30+0x1380], R143 ;  /* 0x0013808f1e007388 */ /* 0x000fe80000000400 */
[----:B------:R-:W-:Y:S04]  /*35d0*/  STS.U16 [R26], R142 ;  /* 0x0000008e1a007388 */ /* 0x000fe80000000400 */
[----:B------:R-:W-:Y:S04]  /*35e0*/  STS.U16 [R26+0x200], R141 ;  /* 0x0002008d1a007388 */ /* 0x000fe80000000400 */
[----:B------:R-:W-:Y:S04]  /*35f0*/  STS.U16 [R26+0x600], R139 ;  /* 0x0006008b1a007388 */ /* 0x000fe80000000400 */
[----:B------:R-:W-:Y:S04]  /*3600*/  STS.U16 [R26+0x400], R140 ;  /* 0x0004008c1a007388 */ /* 0x000fe80000000400 */
[----:B------:R-:W-:Y:S04]  /*3610*/  STS.U16 [R26+0x800], R156 ;  /* 0x0008009c1a007388 */ /* 0x000fe80000000400 */
[----:B------:R-:W-:Y:S04]  /*3620*/  STS.U16 [R26+0xa00], R157 ;  /* 0x000a009d1a007388 */ /* 0x000fe80000000400 */
[----:B------:R-:W-:Y:S04]  /*3630*/  STS.U16 [R26+0xc00], R35 ;  /* 0x000c00231a007388 */ /* 0x000fe80000000400 */
[----:B------:R-:W-:Y:S04]  /*3640*/  STS.U16 [R26+0xe00], R41 ;  /* 0x000e00291a007388 */ /* 0x000fe80000000400 */
[----:B------:R-:W-:Y:S04]  /*3650*/  STS.U16 [R30+0x80], R138 ;  /* 0x0000808a1e007388 */ /* 0x000fe80000000400 */
[----:B------:R0:W-:Y:S04]  /*3660*/  STS.U16 [R30+0x280], R137 ;  /* 0x000280891e007388 */ /* 0x0001e80000000400 */
        /* <DEDUP_REMOVED lines=22> */
[----:B------:R-:W-:Y:S01]  /*37d0*/  BAR.SYNC.DEFER_BLOCKING 0x0 ;  /* 0x0000000000007b1d */ /* 0x000fe20000010000 */
[----:B0-----:R-:W-:-:S05]  /*37e0*/  IMAD.WIDE R136, R27, 0x2, R48 ;  /* 0x000000021b887825 */ /* 0x001fca00078e0230 */
[----:B------:R-:W-:Y:S04]  /*37f0*/  LDSM.16.MT88.4 R52, [R16+0x1000] ;  /* 0x001000001034783b */ /* 0x000fe80000004200 */
[----:B------:R-:W0:Y:S04]  /*3800*/  LDSM.16.M88.4 R40, [R73] ;  /* 0x000000004928783b */ /* 0x000e280000000200 */
[----:B------:R-:W1:Y:S04]  /*3810*/  LDSM.16.M88.4 R32, [R73+0x400] ;  /* 0x000400004920783b */ /* 0x000e680000000200 */
[----:B------:R-:W2:Y:S04]  /*3820*/  LDSM.16.M88.4 R36, [R73+0x800] ;  /* 0x000800004924783b */ /* 0x000ea80000000200 */
[----:B------:R-:W3:Y:S04]  /*3830*/  LDSM.16.M88.4 R56, [R73+0xc00] ;  /* 0x000c00004938783b */ /* 0x000ee80000000200 */
[----:B------:R-:W4:Y:S01]  /*3840*/  LDSM.16.MT88.4 R48, [R16+0x1200] ;  /* 0x001200001030783b */ /* 0x000f220000004200 */
[----:B------:R-:W-:-:S04]  /*3850*/  IADD3 R77, R77, -0x1, RZ ;  /* 0xffffffff4d4d7810 */ /* 0x000fc80007ffe0ff */
[----:B------:R-:W-:Y:S01]  /*3860*/  ISETP.NE.U32.AND P0, PT, R77, RZ, PT ;  /* 0x000000ff4d00720c */ /* 0x000fe20003f05070 */
[C---:B------:R-:W-:Y:S01]  /*3870*/  IMAD.WIDE R138, R27.reuse, 0x2, R122 ;  /* 0x000000021b8a7825 */ /* 0x040fe200078e027a */
[C---:B0-----:R-:W-:Y:S08]  /*3880*/  HMMA.16816.F32.BF16 R68, R52.reuse, R40, R68 ;  /* 0x000000283444723c */ /* 0x041ff00000041844 */
[C---:B-1----:R-:W-:Y:S08]  /*3890*/  HMMA.16816.F32.BF16 R64, R52.reuse, R32, R64 ;  /* 0x000000203440723c */ /* 0x042ff00000041840 */
[C---:B--2---:R-:W-:Y:S08]  /*38a0*/  HMMA.16816.F32.BF16 R60, R52.reuse, R36, R60 ;  /* 0x00000024343c723c */ /* 0x044ff0000004183c */
[----:B---3--:R-:W-:Y:S01]  /*38b0*/  HMMA.16816.F32.BF16 R44, R52, R56, R44 ;  /* 0x00000038342c723c */ /* 0x008fe2000004182c */
[----:B------:R-:W-:-:S04]  /*38c0*/  IMAD.WIDE R36, R27, 0x2, R110 ;  /* 0x000000021b247825 */ /* 0x000fc800078e026e */
[----:B------:R-:W-:Y:S02]  /*38d0*/  IMAD.MOV.U32 R111, RZ, RZ, R36 ;  /* 0x000000ffff6f7224 */ /* 0x000fe400078e0024 */
[----:B------:R-:W-:Y:S02]  /*38e0*/  IMAD.MOV.U32 R110, RZ, RZ, R37 ;  /* 0x000000ffff6e7224 */ /* 0x000fe400078e0025 */
[----:B------:R-:W-:-:S04]  /*38f0*/  IMAD.WIDE R36, R27, 0x2, R114 ;  /* 0x000000021b247825 */ /* 0x000fc800078e0272 */
[C---:B------:R-:W-:Y:S01]  /*3900*/  IMAD.WIDE R74, R27.reuse, 0x2, R74 ;  /* 0x000000021b4a7825 */ /* 0x040fe200078e024a */
[----:B----4-:R-:W-:Y:S03]  /*3910*/  HMMA.16816.F32.BF16 R68, R48, R42, R68 ;  /* 0x0000002a3044723c */ /* 0x010fe60000041844 */
[----:B------:R-:W-:Y:S01]  /*3920*/  IMAD.WIDE R130, R27, 0x2, R130 ;  /* 0x000000021b827825 */ /* 0x000fe200078e0282 */
[----:B------:R-:W-:-:S03]  /*3930*/  UIADD3 UR4, UR4, -0x20, URZ ;  /* 0xffffffe004047890 */ /* 0x000fc6000fffe03f */
[C---:B------:R-:W-:Y:S01]  /*3940*/  IMAD.WIDE R124, R27.reuse, 0x2, R124 ;  /* 0x000000021b7c7825 */ /* 0x040fe200078e027c */
[----:B------:R-:W-:Y:S03]  /*3950*/  HMMA.16816.F32.BF16 R64, R48, R34, R64 ;  /* 0x000000223040723c */ /* 0x000fe60000041840 */
[----:B------:R-:W-:-:S04]  /*3960*/  IMAD.WIDE R134, R27, 0x2, R134 ;  /* 0x000000021b867825 */ /* 0x000fc800078e0286 */
[C---:B------:R-:W-:Y:S01]  /*3970*/  IMAD.WIDE R126, R27.reuse, 0x2, R126 ;  /* 0x000000021b7e7825 */ /* 0x040fe200078e027e */
[C---:B------:R-:W-:Y:S03]  /*3980*/  HMMA.16816.F32.BF16 R60, R48.reuse, R38, R60 ;  /* 0x00000026303c723c */ /* 0x040fe6000004183c */
[----:B------:R-:W-:Y:S02]  /*3990*/  IMAD.MOV.U32 R123, RZ, RZ, R138 ;  /* 0x000000ffff7b7224 */ /* 0x000fe400078e008a */
[----:B------:R-:W-:Y:S02]  /*39a0*/  IMAD.MOV.U32 R122, RZ, RZ, R139 ;  /* 0x000000ffff7a7224 */ /* 0x000fe400078e008b */
[----:B------:R-:W-:Y:S02]  /*39b0*/  IMAD.MOV.U32 R115, RZ, RZ, R36 ;  /* 0x000000ffff737224 */ /* 0x000fe400078e0024 */
[----:B------:R-:W-:Y:S01]  /*39c0*/  IMAD.MOV.U32 R114, RZ, RZ, R37 ;  /* 0x000000ffff727224 */ /* 0x000fe200078e0025 */
[----:B------:R-:W-:Y:S01]  /*39d0*/  HMMA.16816.F32.BF16 R44, R48, R58, R44 ;  /* 0x0000003a302c723c */ /* 0x000fe2000004182c */
[----:B------:R-:W-:-:S04]  /*39e0*/  IMAD.WIDE R160, R27, 0x2, R160 ;  /* 0x000000021ba07825 */ /* 0x000fc800078e02a0 */
[----:B------:R-:W-:-:S04]  /*39f0*/  IMAD.WIDE R158, R27, 0x2, R158 ;  /* 0x000000021b9e7825 */ /* 0x000fc800078e029e */
[----:B------:R-:W-:-:S04]  /*3a00*/  IMAD.WIDE R152, R27, 0x2, R152 ;  /* 0x000000021b987825 */ /* 0x000fc800078e0298 */
[----:B------:R-:W-:-:S04]  /*3a10*/  IMAD.WIDE R150, R27, 0x2, R150 ;  /* 0x000000021b967825 */ /* 0x000fc800078e0296 */
[----:B------:R-:W-:-:S04]  /*3a20*/  IMAD.WIDE R138, R27, 0x2, R112 ;  /* 0x000000021b8a7825 */ /* 0x000fc800078e0270 */
[----:B------:R-:W-:-:S04]  /*3a30*/  IMAD.WIDE R52, R27, 0x2, R108 ;  /* 0x000000021b347825 */ /* 0x000fc800078e026c */
[----:B------:R-:W-:-:S04]  /*3a40*/  IMAD.WIDE R36, R27, 0x2, R86 ;  /* 0x000000021b247825 */ /* 0x000fc800078e0256 */
[----:B------:R-:W-:Y:S02]  /*3a50*/  IMAD.MOV.U32 R128, RZ, RZ, R75 ;  /* 0x000000ffff807224 */ /* 0x000fe400078e004b */
[----:B------:R-:W-:Y:S02]  /*3a60*/  IMAD.MOV.U32 R75, RZ, RZ, R130 ;  /* 0x000000ffff4b7224 */ /* 0x000fe400078e0082 */
[----:B------:R-:W-:Y:S02]  /*3a70*/  IMAD.MOV.U32 R132, RZ, RZ, R125 ;  /* 0x000000ffff847224 */ /* 0x000fe400078e007d */
[----:B------:R-:W-:Y:S02]  /*3a80*/  IMAD.MOV.U32 R133, RZ, RZ, R134 ;  /* 0x000000ffff857224 */ /* 0x000fe400078e0086 */
[----:B------:R-:W-:Y:S02]  /*3a90*/  IMAD.MOV.U32 R130, RZ, RZ, R131 ;  /* 0x000000ffff827224 */ /* 0x000fe400078e0083 */
[----:B------:R-:W-:-:S02]  /*3aa0*/  IMAD.MOV.U32 R125, RZ, RZ, R126 ;  /* 0x000000ffff7d7224 */ /* 0x000fc400078e007e */
        /* <DEDUP_REMOVED lines=9> */
[----:B------:R-:W-:-:S04]  /*3b40*/  IMAD.WIDE R116, R27, 0x2, R116 ;  /* 0x000000021b747825 */ /* 0x000fc800078e0274 */
[----:B------:R-:W-:Y:S02]  /*3b50*/  IMAD.MOV.U32 R32, RZ, RZ, R150 ;  /* 0x000000ffff207224 */ /* 0x000fe400078e0096 */
[----:B------:R-:W-:Y:S02]  /*3b60*/  IMAD.MOV.U32 R33, RZ, RZ, R151 ;  /* 0x000000ffff217224 */ /* 0x000fe400078e0097 */
[----:B------:R-:W-:-:S04]  /*3b70*/  IMAD.WIDE R118, R27, 0x2, R118 ;  /* 0x000000021b767825 */ /* 0x000fc800078e0276 */
[----:B------:R-:W-:-:S04]  /*3b80*/  IMAD.WIDE R120, R27, 0x2, R120 ;  /* 0x000000021b787825 */ /* 0x000fc800078e0278 */
[----:B------:R-:W-:Y:S02]  /*3b90*/  IMAD.MOV.U32 R113, RZ, RZ, R138 ;  /* 0x000000ffff717224 */ /* 0x000fe400078e008a */
[----:B------:R-:W-:Y:S02]  /*3ba0*/  IMAD.MOV.U32 R112, RZ, RZ, R139 ;  /* 0x000000ffff707224 */ /* 0x000fe400078e008b */
[----:B------:R-:W-:-:S04]  /*3bb0*/  IMAD.WIDE R80, R27, 0x2, R80 ;  /* 0x000000021b507825 */ /* 0x000fc800078e0250 */
[----:B------:R-:W-:Y:S02]  /*3bc0*/  IMAD.MOV.U32 R109, RZ, RZ, R52 ;  /* 0x000000ffff6d7224 */ /* 0x000fe400078e0034 */
[----:B------:R-:W-:Y:S02]  /*3bd0*/  IMAD.MOV.U32 R108, RZ, RZ, R53 ;  /* 0x000000ffff6c7224 */ /* 0x000fe400078e0035 */
[----:B------:R-:W-:-:S04]  /*3be0*/  IMAD.WIDE R82, R27, 0x2, R82 ;  /* 0x000000021b527825 */ /* 0x000fc800078e0252 */
[----:B------:R-:W-:-:S04]  /*3bf0*/  IMAD.WIDE R78, R27, 0x2, R78 ;  /* 0x000000021b4e7825 */ /* 0x000fc800078e024e */
[----:B------:R-:W-:-:S04]  /*3c00*/  IMAD.WIDE R104, R27, 0x2, R104 ;  /* 0x000000021b687825 */ /* 0x000fc800078e0268 */
[----:B------:R-:W-:-:S04]  /*3c10*/  IMAD.WIDE R84, R27, 0x2, R84 ;  /* 0x000000021b547825 */ /* 0x000fc800078e0254 */
[----:B------:R-:W-:Y:S02]  /*3c20*/  IMAD.MOV.U32 R87, RZ, RZ, R36 ;  /* 0x000000ffff577224 */ /* 0x000fe400078e0024 */
[----:B------:R-:W-:Y:S02]  /*3c30*/  IMAD.MOV.U32 R86, RZ, RZ, R37 ;  /* 0x000000ffff567224 */ /* 0x000fe400078e0025 */
[----:B------:R-:W-:-:S04]  /*3c40*/  IMAD.WIDE R90, R27, 0x2, R90 ;  /* 0x000000021b5a7825 */ /* 0x000fc800078e025a */
[----:B------:R-:W-:-:S04]  /*3c50*/  IMAD.WIDE R102, R27, 0x2, R102 ;  /* 0x000000021b667825 */ /* 0x000fc800078e0266 */
[----:B------:R-:W-:-:S04]  /*3c60*/  IMAD.WIDE R88, R27, 0x2, R88 ;  /* 0x000000021b587825 */ /* 0x000fc800078e0258 */
[----:B------:R-:W-:-:S04]  /*3c70*/  IMAD.WIDE R106, R27, 0x2, R106 ;  /* 0x000000021b6a7825 */ /* 0x000fc800078e026a */
[----:B------:R-:W-:-:S04]  /*3c80*/  IMAD.WIDE R100, R27, 0x2, R100 ;  /* 0x000000021b647825 */ /* 0x000fc800078e0264 */
[----:B------:R-:W-:-:S04]  /*3c90*/  IMAD.WIDE R92, R27, 0x2, R92 ;  /* 0x000000021b5c7825 */ /* 0x000fc800078e025c */
[----:B------:R-:W-:-:S04]  /*3ca0*/  IMAD.WIDE R98, R27, 0x2, R98 ;  /* 0x000000021b627825 */ /* 0x000fc800078e0262 */
[----:B------:R-:W-:-:S04]  /*3cb0*/  IMAD.WIDE R96, R27, 0x2, R96 ;  /* 0x000000021b607825 */ /* 0x000fc800078e0260 */
[----:B------:R-:W-:Y:S01]  /*3cc0*/  IMAD.WIDE R94, R28, 0x2, R94 ;  /* 0x000000021c5e7825 */ /* 0x000fe200078e025e */
[----:B------:R-:W-:Y:S01]  /*3cd0*/  @!P0 CALL.REL.NOINC `(.L_x_2) ;  /* 0x0000001000008944 */ /* 0x000fe20003c00000 */
[----:B------:R-:W-:Y:S05]  /*3ce0*/  BRA `(.L_x_3) ;  /* 0xffffee1000007947 */ /* 0x000fea000383ffff */
.L_x_2:
[----:B------:R-:W-:Y:S02]  /*3cf0*/  F2FP.BF16.PACK_AB R6, R67, R71 ;  /* 0x000000474306723e */ /* 0x000fe400000010ff */
[----:B------:R-:W-:Y:S02]  /*3d00*/  F2FP.BF16.PACK_AB R8, R65, R69 ;  /* 0x000000454108723e */ /* 0x000fe400000010ff */
[----:B------:R-:W-:Y:S02]  /*3d10*/  F2FP.BF16.PACK_AB R7, R47, R63 ;  /* 0x0000003f2f07723e */ /* 0x000fe400000010ff */
[----:B------:R-:W-:Y:S02]  /*3d20*/  F2FP.BF16.PACK_AB R67, R46, R62 ;  /* 0x0000003e2e43723e */ /* 0x000fe400000010ff */
[----:B------:R-:W-:Y:S02]  /*3d30*/  F2FP.BF16.PACK_AB R66, R66, R70 ;  /* 0x000000464242723e */ /* 0x000fe400000010ff */
[----:B------:R-:W-:-:S02]  /*3d40*/  F2FP.BF16.PACK_AB R9, R45, R61 ;  /* 0x0000003d2d09723e */ /* 0x000fc400000010ff */
[----:B------:R-:W-:Y:S02]  /*3d50*/  F2FP.BF16.PACK_AB R65, R44, R60 ;  /* 0x0000003c2c41723e */ /* 0x000fe400000010ff */
[----:B------:R-:W-:Y:S02]  /*3d60*/  F2FP.BF16.PACK_AB R64, R64, R68 ;  /* 0x000000444040723e */ /* 0x000fe400000010ff */
.L_x_1:
[----:B------:R-:W-:Y:S01]  /*3d70*/  IMAD.SHL.U32 R5, R0, 0x4, RZ ;  /* 0x0000000400057824 */ /* 0x000fe200078e00ff */
[----:B------:R-:W-:Y:S01]  /*3d80*/  BAR.SYNC.DEFER_BLOCKING 0x0 ;  /* 0x0000000000007b1d */ /* 0x000fe20000010000 */
[----:B------:R-:W-:Y:S02]  /*3d90*/  ISETP.NE.U32.AND P0, PT, R15, RZ, PT ;  /* 0x000000ff0f00720c */ /* 0x000fe40003f05070 */
[----:B------:R-:W-:Y:S02]  /*3da0*/  LOP3.LUT R16, R12, 0x1c, R2, 0xfe, !PT ;  /* 0x0000001c0c107812 */ /* 0x000fe400078efe02 */
[----:B------:R-:W-:Y:S02]  /*3db0*/  LOP3.LUT R10, R5, 0x38, RZ, 0xc0, !PT ;  /* 0x00000038050a7812 */ /* 0x000fe400078ec0ff */
[----:B------:R-:W-:-:S02]  /*3dc0*/  SHF.R.S32.HI R5, RZ, 0x4, R0 ;  /* 0x00000004ff057819 */ /* 0x000fc40000011400 */
[----:B------:R-:W-:Y:S02]  /*3dd0*/  SEL R11, RZ, 0x240, !P0 ;  /* 0x00000240ff0b7807 */ /* 0x000fe40004000000 */
[----:B------:R-:W-:Y:S02]  /*3de0*/  LOP3.LUT R10, R10, 0x40, R13, 0xf8, !PT ;  /* 0x000000400a0a7812 */ /* 0x000fe400078ef80d */
[----:B------:R-:W-:Y:S02]  /*3df0*/  SHF.R.S32.HI R13, RZ, 0x3, R0 ;  /* 0x00000003ff0d7819 */ /* 0x000fe40000011400 */
[----:B------:R-:W-:Y:S02]  /*3e00*/  SGXT R5, R5, 0x1 ;  /* 0x000000010505781a */ /* 0x000fe40000000200 */
[----:B------:R-:W-:Y:S01]  /*3e10*/  LOP3.LUT R15, R11, 0x30, R14, 0xf8, !PT ;  /* 0x000000300b0f7812 */ /* 0x000fe200078ef80e */
[----:B------:R-:W-:Y:S01]  /*3e20*/  IMAD.SHL.U32 R14, R4, 0x2, RZ ;  /* 0x00000002040e7824 */ /* 0x000fe200078e00ff */
[----:B------:R-:W-:-:S02]  /*3e30*/  SGXT R13, R13, 0x1 ;  /* 0x000000010d0d781a */ /* 0x000fc40000000200 */
[----:B------:R-:W-:Y:S02]  /*3e40*/  LOP3.LUT R11, R10, 0x240, R5, 0x78, !PT ;  /* 0x000002400a0b7812 */ /* 0x000fe400078e7805 */
[----:B------:R-:W-:Y:S02]  /*3e50*/  LOP3.LUT R5, R0, 0x10, RZ, 0xc0, !PT ;  /* 0x0000001000057812 */ /* 0x000fe400078ec0ff */
[----:B------:R-:W-:Y:S01]  /*3e60*/  LOP3.LUT R10, R13, 0x408, RZ, 0xc0, !PT ;  /* 0x000004080d0a7812 */ /* 0x000fe200078ec0ff */
[----:B------:R-:W-:Y:S01]  /*3e70*/  IMAD R11, R4, 0x8, R11 ;  /* 0x00000008040b7824 */ /* 0x000fe200078e020b */
[----:B------:R-:W-:Y:S01]  /*3e80*/  LOP3.LUT R15, R15, R14, RZ, 0x3c, !PT ;  /* 0x0000000e0f0f7212 */ /* 0x000fe200078e3cff */
[C---:B------:R-:W-:Y:S01]  /*3e90*/  IMAD R4, R3.reuse, c[0x0][0x194], RZ ;  /* 0x0000650003047a24 */ /* 0x040fe200078e02ff */
[----:B------:R-:W-:Y:S01]  /*3ea0*/  ISETP.GE.AND P0, PT, R3, c[0x0][0x178], PT ;  /* 0x00005e0003007a0c */ /* 0x000fe20003f06270 */
[----:B------:R-:W-:Y:S01]  /*3eb0*/  IMAD R10, R5, 0x8, R10 ;  /* 0x00000008050a7824 */ /* 0x000fe200078e020a */
[----:B------:R-:W-:Y:S01]  /*3ec0*/  LOP3.LUT R5, R11, 0x8, RZ, 0x3c, !PT ;  /* 0x000000080b057812 */ /* 0x000fe200078e3cff */
[----:B------:R-:W-:Y:S01]  /*3ed0*/  STS.64 [R11], R64 ;  /* 0x000000400b007388 */ /* 0x000fe20000000a00 */
[----:B------:R-:W-:Y:S01]  /*3ee0*/  LOP3.LUT R3, R12, R2, RZ, 0xfc, !PT ;  /* 0x000000020c037212 */ /* 0x000fe200078efcff */
[----:B------:R-:W-:Y:S01]  /*3ef0*/  IMAD.IADD R19, R10, 0x1, R15 ;  /* 0x000000010a137824 */ /* 0x000fe200078e020f */
[----:B------:R-:W-:Y:S01]  /*3f00*/  LEA R23, P2, R4, c[0x0][0x170], 0x1 ;  /* 0x00005c0004177a11 */ /* 0x000fe200078408ff */
[----:B------:R0:W-:Y:S01]  /*3f10*/  STS.64 [R11+0x80], R8 ;  /* 0x000080080b007388 */ /* 0x0001e20000000a00 */
[C---:B------:R-:W-:Y:S01]  /*3f20*/  ISETP.LT.AND P1, PT, R3.reuse, c[0x0][0x17c], !P0 ;  /* 0x00005f0003007a0c */ /* 0x040fe20004721270 */
[----:B------:R-:W-:Y:S01]  /*3f30*/  IMAD R20, R3, c[0x0][0x198], RZ ;  /* 0x0000660003147a24 */ /* 0x000fe200078e02ff */
[----:B------:R-:W-:Y:S01]  /*3f40*/  LOP3.LUT R21, R19, 0x8, RZ, 0x3c, !PT ;  /* 0x0000000813157812 */ /* 0x000fe200078e3cff */
[----:B------:R-:W-:Y:S01]  /*3f50*/  STS.64 [R5+0x400], R66 ;  /* 0x0004004205007388 */ /* 0x000fe20000000a00 */
[----:B------:R-:W-:-:S02]  /*3f60*/  LOP3.LUT R3, R12, 0x4, R2, 0xfe, !PT ;  /* 0x000000040c037812 */ /* 0x000fc400078efe02 */
[----:B------:R-:W-:Y:S01]  /*3f70*/  LEA.HI.X.SX32 R25, R4, c[0x0][0x174], 0x1, P2 ;  /* 0x00005d0004197a11 */ /* 0x000fe200010f0eff */
[----:B------:R1:W-:Y:S01]  /*3f80*/  STS.64 [R5+0x480], R6 ;  /* 0x0004800605007388 */ /* 0x0003e20000000a00 */
[C-C-:B------:R-:W-:Y:S02]  /*3f90*/  LOP3.LUT R13, R12.reuse, 0x38, R2.reuse, 0xfe, !PT ;  /* 0x000000380c0d7812 */ /* 0x140fe400078efe02 */
[C-C-:B------:R-:W-:Y:S01]  /*3fa0*/  LOP3.LUT R14, R12.reuse, 0x30, R2.reuse, 0xfe, !PT ;  /* 0x000000300c0e7812 */ /* 0x140fe200078efe02 */
[----:B------:R-:W-:Y:S01]  /*3fb0*/  BAR.SYNC.DEFER_BLOCKING 0x0 ;  /* 0x0000000000007b1d */ /* 0x000fe20000010000 */
[C-C-:B0-----:R-:W-:Y:S02]  /*3fc0*/  LOP3.LUT R8, R12.reuse, 0x34, R2.reuse, 0xfe, !PT ;  /* 0x000000340c087812 */ /* 0x141fe400078efe02 */
[C-C-:B------:R-:W-:Y:S02]  /*3fd0*/  LOP3.LUT R10, R12.reuse, 0x2c, R2.reuse, 0xfe, !PT ;  /* 0x0000002c0c0a7812 */ /* 0x140fe400078efe02 */
[----:B------:R-:W-:-:S02]  /*3fe0*/  LOP3.LUT R11, R12, 0x28, R2, 0xfe, !PT ;  /* 0x000000280c0b7812 */ /* 0x000fc400078efe02 */
[C-C-:B------:R-:W-:Y:S02]  /*3ff0*/  LOP3.LUT R15, R12.reuse, 0x20, R2.reuse, 0xfe, !PT ;  /* 0x000000200c0f7812 */ /* 0x140fe400078efe02 */
[C-C-:B-1----:R-:W-:Y:S02]  /*4000*/  LOP3.LUT R7, R12.reuse, 0x24, R2.reuse, 0xfe, !PT ;  /* 0x000000240c077812 */ /* 0x142fe400078efe02 */
[C-C-:B------:R-:W-:Y:S02]  /*4010*/  LOP3.LUT R17, R12.reuse, 0x18, R2.reuse, 0xfe, !PT ;  /* 0x000000180c117812 */ /* 0x140fe400078efe02 */
[C-C-:B------:R-:W-:Y:S02]  /*4020*/  LOP3.LUT R18, R12.reuse, 0x14, R2.reuse, 0xfe, !PT ;  /* 0x000000140c127812 */ /* 0x140fe400078efe02 */
[----:B------:R-:W-:Y:S02]  /*4030*/  LOP3.LUT R9, R12, 0x10, R2, 0xfe, !PT ;  /* 0x000000100c097812 */ /* 0x000fe400078efe02 */
[----:B------:R-:W-:-:S02]  /*4040*/  LEA R4, P2, R20, R23, 0x1 ;  /* 0x0000001714047211 */ /* 0x000fc400078408ff */
[C---:B------:R-:W-:Y:S01]  /*4050*/  ISETP.LT.AND P3, PT, R3.reuse, c[0x0][0x17c], !P0 ;  /* 0x00005f0003007a0c */ /* 0x040fe20004761270 */
[----:B------:R-:W-:Y:S01]  /*4060*/  IMAD R3, R3, c[0x0][0x198], RZ ;  /* 0x0000660003037a24 */ /* 0x000fe200078e02ff */
[----:B------:R-:W-:Y:S02]  /*4070*/  LEA.HI.X.SX32 R5, R20, R25, 0x1, P2 ;  /* 0x0000001914057211 */ /* 0x000fe400010f0eff */
[----:B------:R-:W-:Y:S01]  /*4080*/  ISETP.LT.AND P2, PT, R8, c[0x0][0x17c], !P0 ;  /* 0x00005f0008007a0c */ /* 0x000fe20004741270 */
[----:B------:R-:W0:Y:S01]  /*4090*/  LDS.64 R26, [R19] ;  /* 0x00000000131a7984 */ /* 0x000e220000000a00 */
[----:B------:R-:W-:-:S03]  /*40a0*/  LEA.HI R0, R0, R12, RZ, 0x1c ;  /* 0x0000000c00007211 */ /* 0x000fc600078fe0ff */
[----:B------:R-:W1:Y:S01]  /*40b0*/  LDS.64 R30, [R21] ;  /* 0x00000000151e7984 */ /* 0x000e620000000a00 */
[----:B------:R-:W-:-:S03]  /*40c0*/  IADD3 R0, R0, 0x3c, RZ ;  /* 0x0000003c00007810 */ /* 0x000fc60007ffe0ff */
[----:B------:R2:W3:Y:S04]  /*40d0*/  LDS.64 R28, [R19+0x100] ;  /* 0x00010000131c7984 */ /* 0x0004e80000000a00 */
[----:B------:R-:W4:Y:S01]  /*40e0*/  LDS.64 R32, [R21+0x100] ;  /* 0x0001000015207984 */ /* 0x000f220000000a00 */
[C-C-:B--2---:R-:W-:Y:S02]  /*40f0*/  LOP3.LUT R19, R12.reuse, 0xc, R2.reuse, 0xfe, !PT ;  /* 0x0000000c0c137812 */ /* 0x144fe400078efe02 */
[----:B------:R-:W-:Y:S01]  /*4100*/  LOP3.LUT R2, R12, 0x8, R2, 0xfe, !PT ;  /* 0x000000080c027812 */ /* 0x000fe200078efe02 */
[----:B------:R-:W-:-:S03]  /*4110*/  IMAD R12, R9, c[0x0][0x198], RZ ;  /* 0x00006600090c7a24 */ /* 0x000fc600078e02ff */
[C---:B------:R-:W-:Y:S01]  /*4120*/  ISETP.LT.AND P6, PT, R2.reuse, c[0x0][0x17c], !P0 ;  /* 0x00005f0002007a0c */ /* 0x040fe200047c1270 */
[----:B------:R-:W-:Y:S01]  /*4130*/  IMAD R8, R2, c[0x0][0x198], RZ ;  /* 0x0000660002087a24 */ /* 0x000fe200078e02ff */
[----:B------:R-:W-:-:S04]  /*4140*/  LEA R2, P5, R3, R23, 0x1 ;  /* 0x0000001703027211 */ /* 0x000fc800078a08ff */
[C---:B------:R-:W-:Y:S02]  /*4150*/  LEA R6, P4, R8.reuse, R23, 0x1 ;  /* 0x0000001708067211 */ /* 0x040fe400078808ff */
[-C--:B------:R-:W-:Y:S02]  /*4160*/  LEA.HI.X.SX32 R3, R3, R25.reuse, 0x1, P5 ;  /* 0x0000001903037211 */ /* 0x080fe400028f0eff */
[C---:B------:R-:W-:Y:S01]  /*4170*/  ISETP.LT.AND P5, PT, R19.reuse, c[0x0][0x17c], !P0 ;  /* 0x00005f0013007a0c */ /* 0x040fe200047a1270 */
[----:B------:R-:W-:Y:S01]  /*4180*/  IMAD R19, R19, c[0x0][0x198], RZ ;  /* 0x0000660013137a24 */ /* 0x000fe200078e02ff */
[----:B0-----:R0:W-:Y:S01]  /*4190*/  @P1 STG.E.U16 [R4.64], R26 ;  /* 0x0000001a04001986 */ /* 0x0011e2000c101506 */
[----:B------:R-:W-:Y:S02]  /*41a0*/  ISETP.LT.AND P1, PT, R7, c[0x0][0x17c], !P0 ;  /* 0x00005f0007007a0c */ /* 0x000fe40004721270 */
[----:B------:R-:W-:Y:S01]  /*41b0*/  LEA.HI.X.SX32 R7, R8, R25, 0x1, P4 ;  /* 0x0000001908077211 */ /* 0x000fe200020f0eff */
[----:B-1----:R1:W-:Y:S01]  /*41c0*/  @P3 STG.E.U16 [R2.64], R30 ;  /* 0x0000001e02003986 */ /* 0x0023e2000c101506 */
[----:B------:R-:W-:-:S02]  /*41d0*/  ISETP.LT.AND P4, PT, R9, c[0x0][0x17c], !P0 ;  /* 0x00005f0009007a0c */ /* 0x000fc40004781270 */
[C---:B------:R-:W-:Y:S01]  /*41e0*/  LEA R8, P3, R19.reuse, R23, 0x1 ;  /* 0x0000001713087211 */ /* 0x040fe200078608ff */
[----:B---3--:R2:W-:Y:S03]  /*41f0*/  @P6 STG.E.U16 [R6.64], R28 ;  /* 0x0000001c06006986 */ /* 0x0085e6000c101506 */
[----:B------:R-:W-:Y:S01]  /*4200*/  LEA.HI.X.SX32 R9, R19, R25, 0x1, P3 ;  /* 0x0000001913097211 */ /* 0x000fe200018f0eff */
[----:B------:R-:W-:Y:S01]  /*4210*/  IMAD.MOV.U32 R19, RZ, RZ, c[0x0][0x198] ;  /* 0x00006600ff137624 */ /* 0x000fe200078e00ff */
[----:B0-----:R-:W-:Y:S02]  /*4220*/  LEA R4, P6, R12, R23, 0x1 ;  /* 0x000000170c047211 */ /* 0x001fe400078c08ff */
[----:B------:R-:W-:Y:S01]  /*4230*/  PRMT R26, R26, 0x7632, R26 ;  /* 0x000076321a1a7816 */ /* 0x000fe2000000001a */
[----:B----4-:R-:W-:Y:S01]  /*4240*/  @P5 STG.E.U16 [R8.64], R32 ;  /* 0x0000002008005986 */ /* 0x010fe2000c101506 */
[----:B------:R-:W-:Y:S01]  /*4250*/  LEA.HI.X.SX32 R5, R12, R25, 0x1, P6 ;  /* 0x000000190c057211 */ /* 0x000fe200030f0eff */
[----:B------:R-:W-:Y:S01]  /*4260*/  IMAD R20, R19, 0x20, R20 ;  /* 0x0000002013147824 */ /* 0x000fe200078e0214 */
[C---:B------:R-:W-:Y:S01]  /*4270*/  ISETP.LT.AND P3, PT, R18.reuse, c[0x0][0x17c], !P0 ;  /* 0x00005f0012007a0c */ /* 0x040fe20004761270 */
[----:B------:R-:W-:Y:S01]  /*4280*/  IMAD R18, R18, c[0x0][0x198], RZ ;  /* 0x0000660012127a24 */ /* 0x000fe200078e02ff */
[----:B-1----:R-:W-:Y:S01]  /*4290*/  PRMT R30, R30, 0x7632, R30 ;  /* 0x000076321e1e7816 */ /* 0x002fe2000000001e */
[----:B------:R0:W-:Y:S01]  /*42a0*/  @P4 STG.E.U16 [R4.64], R26 ;  /* 0x0000001a04004986 */ /* 0x0001e2000c101506 */
[C---:B------:R-:W-:Y:S01]  /*42b0*/  ISETP.LT.AND P4, PT, R17.reuse, c[0x0][0x17c], !P0 ;  /* 0x00005f0011007a0c */ /* 0x040fe20004781270 */
[----:B------:R-:W-:Y:S01]  /*42c0*/  IMAD R17, R17, c[0x0][0x198], RZ ;  /* 0x0000660011117a24 */ /* 0x000fe200078e02ff */
[----:B------:R-:W-:-:S02]  /*42d0*/  LEA R2, P5, R18, R23, 0x1 ;  /* 0x0000001712027211 */ /* 0x000fc400078a08ff */
[----:B--2---:R-:W-:Y:S02]  /*42e0*/  PRMT R28, R28, 0x7632, R28 ;  /* 0x000076321c1c7816 */ /* 0x004fe4000000001c */
[C---:B------:R-:W-:Y:S02]  /*42f0*/  LEA R6, P6, R17.reuse, R23, 0x1 ;  /* 0x0000001711067211 */ /* 0x040fe400078c08ff */
[-C--:B------:R-:W-:Y:S02]  /*4300*/  LEA.HI.X.SX32 R3, R18, R25.reuse, 0x1, P5 ;  /* 0x0000001912037211 */ /* 0x080fe400028f0eff */
[C---:B------:R-:W-:Y:S01]  /*4310*/  ISETP.LT.AND P5, PT, R16.reuse, c[0x0][0x17c], !P0 ;  /* 0x00005f0010007a0c */ /* 0x040fe200047a1270 */
[----:B------:R-:W-:Y:S01]  /*4320*/  IMAD R16, R16, c[0x0][0x198], RZ ;  /* 0x0000660010107a24 */ /* 0x000fe200078e02ff */
[----:B------:R-:W-:Y:S01]  /*4330*/  LEA.HI.X.SX32 R7, R17, R25, 0x1, P6 ;  /* 0x0000001911077211 */ /* 0x000fe200030f0eff */
[----:B------:R1:W-:Y:S01]  /*4340*/  @P3 STG.E.U16 [R2.64], R30 ;  /* 0x0000001e02003986 */ /* 0x0003e2000c101506 */
[----:B------:R-:W-:Y:S01]  /*4350*/  ISETP.LT.AND P3, PT, R15, c[0x0][0x17c], !P0 ;  /* 0x00005f000f007a0c */ /* 0x000fe20004761270 */
[----:B------:R-:W-:Y:S01]  /*4360*/  IMAD R17, R0, c[0x0][0x198], RZ ;  /* 0x0000660000117a24 */ /* 0x000fe200078e02ff */
[-C--:B0-----:R-:W-:Y:S01]  /*4370*/  LEA R4, P6, R16, R23.reuse, 0x1 ;  /* 0x0000001710047211 */ /* 0x081fe200078c08ff */
[----:B------:R0:W-:Y:S01]  /*4380*/  @P4 STG.E.U16 [R6.64], R28 ;  /* 0x0000001c06004986 */ /* 0x0001e2000c101506 */
[----:B------:R-:W-:-:S02]  /*4390*/  LEA R8, P4, R20, R23, 0x1 ;  /* 0x0000001714087211 */ /* 0x000fc400078808ff */
[----:B------:R-:W-:Y:S02]  /*43a0*/  PRMT R32, R32, 0x7632, R32 ;  /* 0x0000763220207816 */ /* 0x000fe40000000020 */
[-C--:B------:R-:W-:Y:S02]  /*43b0*/  LEA.HI.X.SX32 R5, R16, R25.reuse, 0x1, P6 ;  /* 0x0000001910057211 */ /* 0x080fe400030f0eff */
[----:B------:R-:W-:Y:S01]  /*43c0*/  LEA.HI.X.SX32 R9, R20, R25, 0x1, P4 ;  /* 0x0000001914097211 */ /* 0x000fe200020f0eff */
[----:B-1----:R-:W-:Y:S01]  /*43d0*/  IMAD R3, R19, 0x4, R20 ;  /* 0x0000000413037824 */ /* 0x002fe200078e0214 */
[----:B------:R-:W-:Y:S01]  /*43e0*/  ISETP.LT.AND P4, PT, R10, c[0x0][0x17c], !P0 ;  /* 0x00005f000a007a0c */ /* 0x000fe20004781270 */
[----:B------:R1:W-:Y:S01]  /*43f0*/  @P5 STG.E.U16 [R4.64], R32 ;  /* 0x0000002004005986 */ /* 0x0003e2000c101506 */
[----:B------:R-:W-:Y:S01]  /*4400*/  ISETP.LT.AND P5, PT, R11, c[0x0][0x17c], !P0 ;  /* 0x00005f000b007a0c */ /* 0x000fe200047a1270 */
[----:B------:R-:W-:Y:S01]  /*4410*/  IMAD R10, R19, 0x4, R3 ;  /* 0x00000004130a7824 */ /* 0x000fe200078e0203 */
[----:B------:R-:W-:Y:S01]  /*4420*/  LEA R2, P6, R3, R23, 0x1 ;  /* 0x0000001703027211 */ /* 0x000fe200078c08ff */
[----:B------:R-:W-:Y:S02]  /*4430*/  @P3 STG.E.U16 [R8.64], R27 ;  /* 0x0000001b08003986 */ /* 0x000fe4000c101506 */
[----:B------:R-:W-:Y:S01]  /*4440*/  IMAD R11, R19, 0x4, R10 ;  /* 0x00000004130b7824 */ /* 0x000fe200078e020a */
[----:B------:R-:W-:-:S03]  /*4450*/  LEA.HI.X.SX32 R3, R3, R25, 0x1, P6 ;  /* 0x0000001903037211 */ /* 0x000fc600030f0eff */
[----:B------:R-:W-:Y:S01]  /*4460*/  IMAD R12, R19, 0x4, R11 ;  /* 0x00000004130c7824 */ /* 0x000fe200078e020b */
[-C--:B0-----:R-:W-:Y:S01]  /*4470*/  LEA R6, P3, R11, R23.reuse, 0x1 ;  /* 0x000000170b067211 */ /* 0x081fe200078608ff */
[----:B------:R0:W-:Y:S01]  /*4480*/  @P1 STG.E.U16 [R2.64], R31 ;  /* 0x0000001f02001986 */ /* 0x0001e2000c101506 */
[C---:B-1----:R-:W-:Y:S01]  /*4490*/  LEA R4, P1, R10.reuse, R23, 0x1 ;  /* 0x000000170a047211 */ /* 0x042fe200078208ff */
[----:B------:R-:W-:Y:S01]  /*44a0*/  IMAD R15, R19, 0x4, R12 ;  /* 0x00000004130f7824 */ /* 0x000fe200078e020c */
[-C--:B------:R-:W-:Y:S02]  /*44b0*/  LEA.HI.X.SX32 R7, R11, R25.reuse, 0x1, P3 ;  /* 0x000000190b077211 */ /* 0x080fe400018f0eff */
[----:B------:R-:W-:Y:S01]  /*44c0*/  LEA.HI.X.SX32 R5, R10, R25, 0x1, P1 ;  /* 0x000000190a057211 */ /* 0x000fe200008f0eff */
[----:B------:R-:W-:Y:S01]  /*44d0*/  IMAD R16, R19, 0x4, R15 ;  /* 0x0000000413107824 */ /* 0x000fe200078e020f */
[----:B------:R-:W-:Y:S02]  /*44e0*/  LEA R10, P1, R12, R23, 0x1 ;  /* 0x000000170c0a7211 */ /* 0x000fe400078208ff */
[----:B------:R-:W-:Y:S01]  /*44f0*/  ISETP.LT.AND P3, PT, R14, c[0x0][0x17c], !P0 ;  /* 0x00005f000e007a0c */ /* 0x000fe20004761270 */
[----:B------:R1:W-:Y:S01]  /*4500*/  @P5 STG.E.U16 [R4.64], R29 ;  /* 0x0000001d04005986 */ /* 0x0003e2000c101506 */
[----:B------:R-:W-:-:S02]  /*4510*/  LEA.HI.X.SX32 R11, R12, R25, 0x1, P1 ;  /* 0x000000190c0b7211 */ /* 0x000fc400008f0eff */
[CC--:B0-----:R-:W-:Y:S01]  /*4520*/  LEA R2, P1, R16.reuse, R23.reuse, 0x1 ;  /* 0x0000001710027211 */ /* 0x0c1fe200078208ff */
[----:B------:R1:W-:Y:S01]  /*4530*/  @P4 STG.E.U16 [R6.64], R33 ;  /* 0x0000002106004986 */ /* 0x0003e2000c101506 */
[----:B------:R-:W-:Y:S02]  /*4540*/  LEA R8, P6, R15, R23, 0x1 ;  /* 0x000000170f087211 */ /* 0x000fe400078c08ff */
[----:B------:R-:W-:Y:S02]  /*4550*/  LEA.HI.X.SX32 R3, R16, R25, 0x1, P1 ;  /* 0x0000001910037211 */ /* 0x000fe400008f0eff */
[----:B------:R-:W-:Y:S02]  /*4560*/  ISETP.LT.AND P1, PT, R13, c[0x0][0x17c], !P0 ;  /* 0x00005f000d007a0c */ /* 0x000fe40004721270 */
[----:B------:R-:W-:Y:S02]  /*4570*/  ISETP.LT.AND P0, PT, R0, c[0x0][0x17c], !P0 ;  /* 0x00005f0000007a0c */ /* 0x000fe40004701270 */
[----:B------:R-:W-:-:S02]  /*4580*/  PRMT R27, R27, 0x7632, R27 ;  /* 0x000076321b1b7816 */ /* 0x000fc4000000001b */
[----:B------:R-:W-:Y:S02]  /*4590*/  LEA.HI.X.SX32 R9, R15, R25, 0x1, P6 ;  /* 0x000000190f097211 */ /* 0x000fe400030f0eff */
[----:B------:R-:W-:Y:S01]  /*45a0*/  PRMT R31, R31, 0x7632, R31 ;  /* 0x000076321f1f7816 */ /* 0x000fe2000000001f */
[----:B------:R1:W-:Y:S01]  /*45b0*/  @P3 STG.E.U16 [R10.64], R27 ;  /* 0x0000001b0a003986 */ /* 0x0003e2000c101506 */
[----:B------:R-:W-:Y:S02]  /*45c0*/  PRMT R0, R29, 0x7632, R0 ;  /* 0x000076321d007816 */ /* 0x000fe40000000000 */
[C---:B------:R-:W-:Y:S01]  /*45d0*/  LEA R12, P6, R17.reuse, R23, 0x1 ;  /* 0x00000017110c7211 */ /* 0x040fe200078c08ff */
[----:B------:R1:W-:Y:S03]  /*45e0*/  @P2 STG.E.U16 [R8.64], R31 ;  /* 0x0000001f08002986 */ /* 0x0003e6000c101506 */
[----:B------:R-:W-:Y:S01]  /*45f0*/  LEA.HI.X.SX32 R13, R17, R25, 0x1, P6 ;  /* 0x00000019110d7211 */ /* 0x000fe200030f0eff */
[----:B------:R1:W-:Y:S01]  /*4600*/  @P1 STG.E.U16 [R2.64], R0 ;  /* 0x0000000002001986 */ /* 0x0003e2000c101506 */
[----:B------:R-:W-:Y:S07]  /*4610*/  @!P0 EXIT ;  /* 0x000000000000894d */ /* 0x000fee0003800000 */
[----:B-1----:R-:W-:-:S05]  /*4620*/  PRMT R6, R33, 0x7632, R6 ;  /* 0x0000763221067816 */ /* 0x002fca0000000006 */
[----:B------:R-:W-:Y:S01]  /*4630*/  STG.E.U16 [R12.64], R6 ;  /* 0x000000060c007986 */ /* 0x000fe2000c101506 */
[----:B------:R-:W-:Y:S05]  /*4640*/  EXIT ;  /* 0x000000000000794d */ /* 0x000fea0003800000 */
.L_x_4:
[----:B------:R-:W-:-:S00]  /*4650*/  BRA `(.L_x_4) ;  /* 0xfffffff000007947 */ /* 0x000fc0000383ffff */
[----:B------:R-:W-:-:S00]  /*4660*/  NOP ;  /* 0x0000000000007918 */ /* 0x000fc00000000000 */
        /* <DEDUP_REMOVED lines=9> */
.L_x_5:


//--------------------- .nv.shared.matmul_kernel  --------------------------
	.section	.nv.shared.matmul_kernel,"aw",@nobits
	.sectionflags	@""
	.align	16
